	.target	sm_100a

	.elftype	@"ET_EXEC"


//--------------------- .note.nv.tkinfo           --------------------------
	.section	.note.nv.tkinfo,"",@"SHT_NOTE"
	.sectionflags	@"SHF_NOTE_NV_TKINFO"
	.tkinfo
        /*0018*/ 	.word	0x00000002
        /*0030*/ 	.string	""
        /*0030*/ 	.string	"ptxas"
        /*0030*/ 	.string	"Cuda compilation tools, release 13.0, V13.0.88"
        /*0030*/ 	.string	"Build cuda_13.0.r13.0/compiler.36424714_0"
        /*0030*/ 	.string	"-arch sm_100a -m 64 "



//--------------------- .note.nv.cuinfo           --------------------------
	.section	.note.nv.cuinfo,"",@"SHT_NOTE"
	.sectionflags	@"SHF_NOTE_NV_CUINFO"
        /*0018*/ 	.short	0x0002
        /*001a*/ 	.short	0x0064
        /*001c*/ 	.short	0x0082
	.zero		2


//--------------------- .nv.info                  --------------------------
	.section	.nv.info,"",@"SHT_CUDA_INFO"
	.align	4


	//----- nvinfo : EIATTR_REGCOUNT
	.align		4
        /*0000*/ 	.byte	0x04, 0x2f
        /*0002*/ 	.short	(.L_19 - .L_18)
	.align		4
.L_18:
        /*0004*/ 	.word	index@(_ZN7cutlass13device_kernelINS_4gemm6kernel13GemmUniversalIN4cute5tupleIJiiiiEEENS1_10collective13CollectiveMmaINS1_35MainloopSm100TmaUmmaWarpSpecializedILi54ELi2ELi4ENS5_IJNS4_1CILi1EEESB_SB_EEEEENS5_IJNSA_ILi64EEESE_NSA_ILi32EEEEEENS_12float_e4m3_tENS5_IJSB_llEEESH_SI_NS4_8TiledMMAINS4_8MMA_AtomIJNS4_10MMA_TraitsINS4_19SM100_MMA_F8F6F4_SSEJSH_SH_fSE_SE_NS4_17integral_constantINS4_4UMMA5MajorELSP_1EEESQ_NSN_INSO_7ScaleInELSR_0EEESS_EEEEEENS4_6LayoutISC_NS5_IJNSA_ILi0EEESW_SW_EEEEENS5_IJNS4_10UnderscoreESZ_SZ_EEEEENS4_13SM90_TMA_LOADENS4_14ComposedLayoutINS4_7SwizzleILi2ELi4ELi3EEENS4_18smem_ptr_flag_bitsILi8EEENSV_INS5_IJSE_NSA_ILi8EEEEEENS5_IJSB_SE_EEEEEEEvNS4_8identityES12_S1C_vS1D_EENS_8epilogue10collective18CollectiveEpilogueINS1F_23Sm100TmaWarpSpecializedILi1ELi1ELi32ELb0ELb0EEEJSG_NS5_IJNSV_ISE_SB_EES1K_EEESH_NS5_IJlSB_lEEESH_S1M_NS1F_6fusion15FusionCallbacksIS1J_NS1N_17LinearCombinationISH_fSH_fLNS_15FloatRoundStyleE2EEESG_S1L_JEEENS4_5SM1004TMEM4LOAD26SM100_TMEM_LOAD_16dp32b32xES12_NS13_IS15_S17_NSV_INS5_IJS18_SE_EEENS5_IJSE_SB_EEEEEEENS4_39AutoVectorizingCopyWithAssumedAlignmentILi128EEENS4_14SM90_TMA_STOREES20_S22_S22_EEEvvEEEEvNT_6ParamsE)
        /*0008*/ 	.word	0x00000078


	//----- nvinfo : EIATTR_FRAME_SIZE
	.align		4
.L_19:
        /*000c*/ 	.byte	0x04, 0x11
        /*000e*/ 	.short	(.L_21 - .L_20)
	.align		4
.L_20:
        /*0010*/ 	.word	index@($__internal_2_$__cuda_sm10x_tcgen05_guardrail_trap_unallocated_columns_being_dealloced)
        /*0014*/ 	.word	0x00000000


	//----- nvinfo : EIATTR_FRAME_SIZE
	.align		4
.L_21:
        /*0018*/ 	.byte	0x04, 0x11
        /*001a*/ 	.short	(.L_23 - .L_22)
	.align		4
.L_22:
        /*001c*/ 	.word	index@($__internal_1_$__cuda_sm10x_tcgen05_guardrail_trap_phase_invalid_during_alloc)
        /*0020*/ 	.word	0x00000000


	//----- nvinfo : EIATTR_FRAME_SIZE
	.align		4
.L_23:
        /*0024*/ 	.byte	0x04, 0x11
        /*0026*/ 	.short	(.L_25 - .L_24)
	.align		4
.L_24:
        /*0028*/ 	.word	index@($__internal_0_$__cuda_sm10x_tcgen05_guardrail_trap_col_being_dealloced_not_returned_by_alloc)
        /*002c*/ 	.word	0x00000000


	//----- nvinfo : EIATTR_FRAME_SIZE
	.align		4
.L_25:
        /*0030*/ 	.byte	0x04, 0x11
        /*0032*/ 	.short	(.L_27 - .L_26)
	.align		4
.L_26:
        /*0034*/ 	.word	index@(_ZN7cutlass13device_kernelINS_4gemm6kernel13GemmUniversalIN4cute5tupleIJiiiiEEENS1_10collective13CollectiveMmaINS1_35MainloopSm100TmaUmmaWarpSpecializedILi54ELi2ELi4ENS5_IJNS4_1CILi1EEESB_SB_EEEEENS5_IJNSA_ILi64EEESE_NSA_ILi32EEEEEENS_12float_e4m3_tENS5_IJSB_llEEESH_SI_NS4_8TiledMMAINS4_8MMA_AtomIJNS4_10MMA_TraitsINS4_19SM100_MMA_F8F6F4_SSEJSH_SH_fSE_SE_NS4_17integral_constantINS4_4UMMA5MajorELSP_1EEESQ_NSN_INSO_7ScaleInELSR_0EEESS_EEEEEENS4_6LayoutISC_NS5_IJNSA_ILi0EEESW_SW_EEEEENS5_IJNS4_10UnderscoreESZ_SZ_EEEEENS4_13SM90_TMA_LOADENS4_14ComposedLayoutINS4_7SwizzleILi2ELi4ELi3EEENS4_18smem_ptr_flag_bitsILi8EEENSV_INS5_IJSE_NSA_ILi8EEEEEENS5_IJSB_SE_EEEEEEEvNS4_8identityES12_S1C_vS1D_EENS_8epilogue10collective18CollectiveEpilogueINS1F_23Sm100TmaWarpSpecializedILi1ELi1ELi32ELb0ELb0EEEJSG_NS5_IJNSV_ISE_SB_EES1K_EEESH_NS5_IJlSB_lEEESH_S1M_NS1F_6fusion15FusionCallbacksIS1J_NS1N_17LinearCombinationISH_fSH_fLNS_15FloatRoundStyleE2EEESG_S1L_JEEENS4_5SM1004TMEM4LOAD26SM100_TMEM_LOAD_16dp32b32xES12_NS13_IS15_S17_NSV_INS5_IJS18_SE_EEENS5_IJSE_SB_EEEEEEENS4_39AutoVectorizingCopyWithAssumedAlignmentILi128EEENS4_14SM90_TMA_STOREES20_S22_S22_EEEvvEEEEvNT_6ParamsE)
        /*0038*/ 	.word	0x00000000


	//----- nvinfo : EIATTR_MIN_STACK_SIZE
	.align		4
.L_27:
        /*003c*/ 	.byte	0x04, 0x12
        /*003e*/ 	.short	(.L_29 - .L_28)
	.align		4
.L_28:
        /*0040*/ 	.word	index@(_ZN7cutlass13device_kernelINS_4gemm6kernel13GemmUniversalIN4cute5tupleIJiiiiEEENS1_10collective13CollectiveMmaINS1_35MainloopSm100TmaUmmaWarpSpecializedILi54ELi2ELi4ENS5_IJNS4_1CILi1EEESB_SB_EEEEENS5_IJNSA_ILi64EEESE_NSA_ILi32EEEEEENS_12float_e4m3_tENS5_IJSB_llEEESH_SI_NS4_8TiledMMAINS4_8MMA_AtomIJNS4_10MMA_TraitsINS4_19SM100_MMA_F8F6F4_SSEJSH_SH_fSE_SE_NS4_17integral_constantINS4_4UMMA5MajorELSP_1EEESQ_NSN_INSO_7ScaleInELSR_0EEESS_EEEEEENS4_6LayoutISC_NS5_IJNSA_ILi0EEESW_SW_EEEEENS5_IJNS4_10UnderscoreESZ_SZ_EEEEENS4_13SM90_TMA_LOADENS4_14ComposedLayoutINS4_7SwizzleILi2ELi4ELi3EEENS4_18smem_ptr_flag_bitsILi8EEENSV_INS5_IJSE_NSA_ILi8EEEEEENS5_IJSB_SE_EEEEEEEvNS4_8identityES12_S1C_vS1D_EENS_8epilogue10collective18CollectiveEpilogueINS1F_23Sm100TmaWarpSpecializedILi1ELi1ELi32ELb0ELb0EEEJSG_NS5_IJNSV_ISE_SB_EES1K_EEESH_NS5_IJlSB_lEEESH_S1M_NS1F_6fusion15FusionCallbacksIS1J_NS1N_17LinearCombinationISH_fSH_fLNS_15FloatRoundStyleE2EEESG_S1L_JEEENS4_5SM1004TMEM4LOAD26SM100_TMEM_LOAD_16dp32b32xES12_NS13_IS15_S17_NSV_INS5_IJS18_SE_EEENS5_IJSE_SB_EEEEEEENS4_39AutoVectorizingCopyWithAssumedAlignmentILi128EEENS4_14SM90_TMA_STOREES20_S22_S22_EEEvvEEEEvNT_6ParamsE)
        /*0044*/ 	.word	0x00000000
.L_29:


//--------------------- .nv.compat                --------------------------
	.section	.nv.compat,"",@"SHT_CUDA_COMPAT_INFO"
	.align	4
        /*0000*/ 	.byte	0x02, 0x09, 0x01, 0x00, 0x02, 0x02, 0x02, 0x00, 0x02, 0x05, 0x05, 0x00, 0x03, 0x07, 0x01, 0x01
        /*0010*/ 	.byte	0x02, 0x03, 0x01, 0x00, 0x02, 0x06, 0x01, 0x00, 0x04, 0x0b, 0x08, 0x00, 0x09, 0x00, 0x00, 0x00
        /*0020*/ 	.byte	0x00, 0x00, 0x00, 0x00


//--------------------- .nv.info._ZN7cutlass13device_kernelINS_4gemm6kernel13GemmUniversalIN4cute5tupleIJiiiiEEENS1_10collective13CollectiveMmaINS1_35MainloopSm100TmaUmmaWarpSpecializedILi54ELi2ELi4ENS5_IJNS4_1CILi1EEESB_SB_EEEEENS5_IJNSA_ILi64EEESE_NSA_ILi32EEEEEENS_12float_e4m3_tENS5_IJSB_llEEESH_SI_NS4_8TiledMMAINS4_8MMA_AtomIJNS4_10MMA_TraitsINS4_19SM100_MMA_F8F6F4_SSEJSH_SH_fSE_SE_NS4_17integral_constantINS4_4UMMA5MajorELSP_1EEESQ_NSN_INSO_7ScaleInELSR_0EEESS_EEEEEENS4_6LayoutISC_NS5_IJNSA_ILi0EEESW_SW_EEEEENS5_IJNS4_10UnderscoreESZ_SZ_EEEEENS4_13SM90_TMA_LOADENS4_14ComposedLayoutINS4_7SwizzleILi2ELi4ELi3EEENS4_18smem_ptr_flag_bitsILi8EEENSV_INS5_IJSE_NSA_ILi8EEEEEENS5_IJSB_SE_EEEEEEEvNS4_8identityES12_S1C_vS1D_EENS_8epilogue10collective18CollectiveEpilogueINS1F_23Sm100TmaWarpSpecializedILi1ELi1ELi32ELb0ELb0EEEJSG_NS5_IJNSV_ISE_SB_EES1K_EEESH_NS5_IJlSB_lEEESH_S1M_NS1F_6fusion15FusionCallbacksIS1J_NS1N_17LinearCombinationISH_fSH_fLNS_15FloatRoundStyleE2EEESG_S1L_JEEENS4_5SM1004TMEM4LOAD26SM100_TMEM_LOAD_16dp32b32xES12_NS13_IS15_S17_NSV_INS5_IJS18_SE_EEENS5_IJSE_SB_EEEEEEENS4_39AutoVectorizingCopyWithAssumedAlignmentILi128EEENS4_14SM90_TMA_STOREES20_S22_S22_EEEvvEEEEvNT_6ParamsE --------------------------
	.section	.nv.info._ZN7cutlass13device_kernelINS_4gemm6kernel13GemmUniversalIN4cute5tupleIJiiiiEEENS1_10collective13CollectiveMmaINS1_35MainloopSm100TmaUmmaWarpSpecializedILi54ELi2ELi4ENS5_IJNS4_1CILi1EEESB_SB_EEEEENS5_IJNSA_ILi64EEESE_NSA_ILi32EEEEEENS_12float_e4m3_tENS5_IJSB_llEEESH_SI_NS4_8TiledMMAINS4_8MMA_AtomIJNS4_10MMA_TraitsINS4_19SM100_MMA_F8F6F4_SSEJSH_SH_fSE_SE_NS4_17integral_constantINS4_4UMMA5MajorELSP_1EEESQ_NSN_INSO_7ScaleInELSR_0EEESS_EEEEEENS4_6LayoutISC_NS5_IJNSA_ILi0EEESW_SW_EEEEENS5_IJNS4_10UnderscoreESZ_SZ_EEEEENS4_13SM90_TMA_LOADENS4_14ComposedLayoutINS4_7SwizzleILi2ELi4ELi3EEENS4_18smem_ptr_flag_bitsILi8EEENSV_INS5_IJSE_NSA_ILi8EEEEEENS5_IJSB_SE_EEEEEEEvNS4_8identityES12_S1C_vS1D_EENS_8epilogue10collective18CollectiveEpilogueINS1F_23Sm100TmaWarpSpecializedILi1ELi1ELi32ELb0ELb0EEEJSG_NS5_IJNSV_ISE_SB_EES1K_EEESH_NS5_IJlSB_lEEESH_S1M_NS1F_6fusion15FusionCallbacksIS1J_NS1N_17LinearCombinationISH_fSH_fLNS_15FloatRoundStyleE2EEESG_S1L_JEEENS4_5SM1004TMEM4LOAD26SM100_TMEM_LOAD_16dp32b32xES12_NS13_IS15_S17_NSV_INS5_IJS18_SE_EEENS5_IJSE_SB_EEEEEEENS4_39AutoVectorizingCopyWithAssumedAlignmentILi128EEENS4_14SM90_TMA_STOREES20_S22_S22_EEEvvEEEEvNT_6ParamsE,"",@"SHT_CUDA_INFO"
	.sectionflags	@""
	.align	4


	//----- nvinfo : EIATTR_CUDA_API_VERSION
	.align		4
        /*0000*/ 	.byte	0x04, 0x37
        /*0002*/ 	.short	(.L_31 - .L_30)
.L_30:
        /*0004*/ 	.word	0x00000082


	//----- nvinfo : EIATTR_KPARAM_INFO
	.align		4
.L_31:
        /*0008*/ 	.byte	0x04, 0x17
        /*000a*/ 	.short	(.L_33 - .L_32)
.L_32:
        /*000c*/ 	.word	0x00000000
        /*0010*/ 	.short	0x0000
        /*0012*/ 	.short	0x0000
        /*0014*/ 	.byte	0x00, 0xf0, 0x01, 0x20


	//----- nvinfo : EIATTR_AT_ENTRY_FRAGMENTS
	.align		4
.L_33:
        /*0018*/ 	.byte	0x04, 0x4f
        /*001a*/ 	.short	(.L_35 - .L_34)


	//   ....[0]....
.L_34:
        /*001c*/ 	.word	0x00000006


	//----- nvinfo : EIATTR_RESERVED_SMEM_USED
	.align		4
.L_35:
        /*0020*/ 	.byte	0x01, 0x41
	.zero		2


	//----- nvinfo : EIATTR_SPARSE_MMA_MASK
	.align		4
        /*0024*/ 	.byte	0x03, 0x50
        /*0026*/ 	.short	0x0000


	//----- nvinfo : EIATTR_TCGEN05_1CTA_USED
	.align		4
        /*0028*/ 	.byte	0x01, 0x51
	.zero		2


	//----- nvinfo : EIATTR_MAXREG_COUNT
	.align		4
        /*002c*/ 	.byte	0x03, 0x1b
        /*002e*/ 	.short	0x00ff


	//----- nvinfo : EIATTR_NUM_BARRIERS
	.align		4
        /*0030*/ 	.byte	0x02, 0x4c
        /*0032*/ 	.byte	0x07
	.zero		1


	//----- nvinfo : EIATTR_EXTERNS
	.align		4
        /*0034*/ 	.byte	0x04, 0x0f
        /*0036*/ 	.short	(.L_37 - .L_36)


	//   ....[0]....
	.align		4
.L_36:
        /*0038*/ 	.word	index@(__assertfail)


	//----- nvinfo : EIATTR_MERCURY_ISA_VERSION
	.align		4
.L_37:
        /*003c*/ 	.byte	0x03, 0x5f
        /*003e*/ 	.short	0x0101


	//----- nvinfo : EIATTR_INT_WARP_WIDE_INSTR_OFFSETS
	.align		4
        /*0040*/ 	.byte	0x04, 0x31
        /*0042*/ 	.short	(.L_39 - .L_38)


	//   ....[0]....
.L_38:
        /*0044*/ 	.word	0x000023d0


	//   ....[1]....
        /*0048*/ 	.word	0x00005940


	//   ....[2]....
        /*004c*/ 	.word	0x00005960


	//   ....[3]....
        /*0050*/ 	.word	0x00005990


	//   ....[4]....
        /*0054*/ 	.word	0x000063a0


	//   ....[5]....
        /*0058*/ 	.word	0x00006490


	//----- nvinfo : EIATTR_COOP_GROUP_MASK_REGIDS
	.align		4
.L_39:
        /*005c*/ 	.byte	0x04, 0x29
        /*005e*/ 	.short	(.L_41 - .L_40)


	//   ....[0]....
.L_40:
        /*0060*/ 	.word	0xffffffff


	//   ....[1]....
        /*0064*/ 	.word	0xffffffff


	//   ....[2]....
        /*0068*/ 	.word	0xffffffff


	//   ....[3]....
        /*006c*/ 	.word	0xffffffff


	//   ....[4]....
        /*0070*/ 	.word	0xffffffff


	//   ....[5]....
        /*0074*/ 	.word	0xffffffff


	//   ....[6]....
        /*0078*/ 	.word	0xffffffff


	//   ....[7]....
        /*007c*/ 	.word	0xffffffff


	//   ....[8]....
        /*0080*/ 	.word	0xffffffff


	//   ....[9]....
        /*0084*/ 	.word	0xffffffff


	//   ....[10]....
        /*0088*/ 	.word	0xffffffff


	//   ....[11]....
        /*008c*/ 	.word	0xffffffff


	//   ....[12]....
        /*0090*/ 	.word	0xffffffff


	//----- nvinfo : EIATTR_COOP_GROUP_INSTR_OFFSETS
	.align		4
.L_41:
        /*0094*/ 	.byte	0x04, 0x28
        /*0096*/ 	.short	(.L_43 - .L_42)


	//   ....[0]....
.L_42:
        /*0098*/ 	.word	0x00000090


	//   ....[1]....
        /*009c*/ 	.word	0x000004d0


	//   ....[2]....
        /*00a0*/ 	.word	0x00000cb0


	//   ....[3]....
        /*00a4*/ 	.word	0x00000df0


	//   ....[4]....
        /*00a8*/ 	.word	0x00000ef0


	//   ....[5]....
        /*00ac*/ 	.word	0x00001060


	//   ....[6]....
        /*00b0*/ 	.word	0x00001200


	//   ....[7]....
        /*00b4*/ 	.word	0x000022b0


	//   ....[8]....
        /*00b8*/ 	.word	0x00004cb0


	//   ....[9]....
        /*00bc*/ 	.word	0x00004ec0


	//   ....[10]....
        /*00c0*/ 	.word	0x00004ef0


	//   ....[11]....
        /*00c4*/ 	.word	0x00005820


	//   ....[12]....
        /*00c8*/ 	.word	0x00005a50


	//----- nvinfo : EIATTR_VRC_CTA_INIT_COUNT
	.align		4
.L_43:
        /*00cc*/ 	.byte	0x02, 0x4a
        /*00ce*/ 	.byte	0x80
	.zero		1


	//----- nvinfo : EIATTR_SYSCALL_OFFSETS
	.align		4
        /*00d0*/ 	.byte	0x04, 0x46
        /*00d2*/ 	.short	(.L_45 - .L_44)


	//   ....[0]....
.L_44:
        /*00d4*/ 	.word	0x00006eb0


	//   ....[1]....
        /*00d8*/ 	.word	0x00006ff0


	//   ....[2]....
        /*00dc*/ 	.word	0x00007750


	//----- nvinfo : EIATTR_MBARRIER_INSTR_OFFSETS
	.align		4
.L_45:
        /*00e0*/ 	.byte	0x04, 0x39
        /*00e2*/ 	.short	(.L_47 - .L_46)


	//   ....[0]....
.L_46:
        /*00e4*/ 	.word	0x000005d0
        /*00e8*/ 	.word	0x000000ff
        /*00ec*/ 	.word	0x00000000
        /*00f0*/ 	.short	0x0100
        /*00f2*/ 	.byte	0x05
	.zero		1


	//   ....[1]....
        /*00f4*/ 	.word	0x000005e0
        /*00f8*/ 	.word	0x000000ff
        /*00fc*/ 	.word	0x000001b0
        /*0100*/ 	.short	0x0100
        /*0102*/ 	.byte	0x05
	.zero		1


	//   ....[2]....
        /*0104*/ 	.word	0x000005f0
        /*0108*/ 	.word	0x000000ff
        /*010c*/ 	.word	0x00000008
        /*0110*/ 	.short	0x0100
        /*0112*/ 	.byte	0x05
	.zero		1


	//   ....[3]....
        /*0114*/ 	.word	0x00000600
        /*0118*/ 	.word	0x000000ff
        /*011c*/ 	.word	0x000001b8
        /*0120*/ 	.short	0x0100
        /*0122*/ 	.byte	0x05
	.zero		1


	//   ....[4]....
        /*0124*/ 	.word	0x00000610
        /*0128*/ 	.word	0x000000ff
        /*012c*/ 	.word	0x00000010
        /*0130*/ 	.short	0x0100
        /*0132*/ 	.byte	0x05
	.zero		1


	//   ....[5]....
        /*0134*/ 	.word	0x00000620
        /*0138*/ 	.word	0x000000ff
        /*013c*/ 	.word	0x000001c0
        /*0140*/ 	.short	0x0100
        /*0142*/ 	.byte	0x05
	.zero		1


	//   ....[6]....
        /*0144*/ 	.word	0x00000630
        /*0148*/ 	.word	0x000000ff
        /*014c*/ 	.word	0x00000018
        /*0150*/ 	.short	0x0100
        /*0152*/ 	.byte	0x05
	.zero		1


	//   ....[7]....
        /*0154*/ 	.word	0x00000640
        /*0158*/ 	.word	0x000000ff
        /*015c*/ 	.word	0x000001c8
        /*0160*/ 	.short	0x0100
        /*0162*/ 	.byte	0x05
	.zero		1


	//   ....[8]....
        /*0164*/ 	.word	0x00000650
        /*0168*/ 	.word	0x000000ff
        /*016c*/ 	.word	0x00000020
        /*0170*/ 	.short	0x0100
        /*0172*/ 	.byte	0x05
	.zero		1


	//   ....[9]....
        /*0174*/ 	.word	0x00000660
        /*0178*/ 	.word	0x000000ff
        /*017c*/ 	.word	0x000001d0
        /*0180*/ 	.short	0x0100
        /*0182*/ 	.byte	0x05
	.zero		1


	//   ....[10]....
        /*0184*/ 	.word	0x00000670
        /*0188*/ 	.word	0x000000ff
        /*018c*/ 	.word	0x00000028
        /*0190*/ 	.short	0x0100
        /*0192*/ 	.byte	0x05
	.zero		1


	//   ....[11]....
        /*0194*/ 	.word	0x00000680
        /*0198*/ 	.word	0x000000ff
        /*019c*/ 	.word	0x000001d8
        /*01a0*/ 	.short	0x0100
        /*01a2*/ 	.byte	0x05
	.zero		1


	//   ....[12]....
        /*01a4*/ 	.word	0x00000690
        /*01a8*/ 	.word	0x000000ff
        /*01ac*/ 	.word	0x00000030
        /*01b0*/ 	.short	0x0100
        /*01b2*/ 	.byte	0x05
	.zero		1


	//   ....[13]....
        /*01b4*/ 	.word	0x000006a0
        /*01b8*/ 	.word	0x000000ff
        /*01bc*/ 	.word	0x000001e0
        /*01c0*/ 	.short	0x0100
        /*01c2*/ 	.byte	0x05
	.zero		1


	//   ....[14]....
        /*01c4*/ 	.word	0x000006b0
        /*01c8*/ 	.word	0x000000ff
        /*01cc*/ 	.word	0x00000038
        /*01d0*/ 	.short	0x0100
        /*01d2*/ 	.byte	0x05
	.zero		1


	//   ....[15]....
        /*01d4*/ 	.word	0x000006c0
        /*01d8*/ 	.word	0x000000ff
        /*01dc*/ 	.word	0x000001e8
        /*01e0*/ 	.short	0x0100
        /*01e2*/ 	.byte	0x05
	.zero		1


	//   ....[16]....
        /*01e4*/ 	.word	0x000006d0
        /*01e8*/ 	.word	0x000000ff
        /*01ec*/ 	.word	0x00000040
        /*01f0*/ 	.short	0x0100
        /*01f2*/ 	.byte	0x05
	.zero		1


	//   ....[17]....
        /*01f4*/ 	.word	0x000006e0
        /*01f8*/ 	.word	0x000000ff
        /*01fc*/ 	.word	0x000001f0
        /*0200*/ 	.short	0x0100
        /*0202*/ 	.byte	0x05
	.zero		1


	//   ....[18]....
        /*0204*/ 	.word	0x000006f0
        /*0208*/ 	.word	0x000000ff
        /*020c*/ 	.word	0x00000048
        /*0210*/ 	.short	0x0100
        /*0212*/ 	.byte	0x05
	.zero		1


	//   ....[19]....
        /*0214*/ 	.word	0x00000700
        /*0218*/ 	.word	0x000000ff
        /*021c*/ 	.word	0x000001f8
        /*0220*/ 	.short	0x0100
        /*0222*/ 	.byte	0x05
	.zero		1


	//   ....[20]....
        /*0224*/ 	.word	0x00000710
        /*0228*/ 	.word	0x000000ff
        /*022c*/ 	.word	0x00000050
        /*0230*/ 	.short	0x0100
        /*0232*/ 	.byte	0x05
	.zero		1


	//   ....[21]....
        /*0234*/ 	.word	0x00000720
        /*0238*/ 	.word	0x000000ff
        /*023c*/ 	.word	0x00000200
        /*0240*/ 	.short	0x0100
        /*0242*/ 	.byte	0x05
	.zero		1


	//   ....[22]....
        /*0244*/ 	.word	0x00000730
        /*0248*/ 	.word	0x000000ff
        /*024c*/ 	.word	0x00000058
        /*0250*/ 	.short	0x0100
        /*0252*/ 	.byte	0x05
	.zero		1


	//   ....[23]....
        /*0254*/ 	.word	0x00000740
        /*0258*/ 	.word	0x000000ff
        /*025c*/ 	.word	0x00000208
        /*0260*/ 	.short	0x0100
        /*0262*/ 	.byte	0x05
	.zero		1


	//   ....[24]....
        /*0264*/ 	.word	0x00000750
        /*0268*/ 	.word	0x000000ff
        /*026c*/ 	.word	0x00000060
        /*0270*/ 	.short	0x0100
        /*0272*/ 	.byte	0x05
	.zero		1


	//   ....[25]....
        /*0274*/ 	.word	0x00000760
        /*0278*/ 	.word	0x000000ff
        /*027c*/ 	.word	0x00000210
        /*0280*/ 	.short	0x0100
        /*0282*/ 	.byte	0x05
	.zero		1


	//   ....[26]....
        /*0284*/ 	.word	0x00000770
        /*0288*/ 	.word	0x000000ff
        /*028c*/ 	.word	0x00000068
        /*0290*/ 	.short	0x0100
        /*0292*/ 	.byte	0x05
	.zero		1


	//   ....[27]....
        /*0294*/ 	.word	0x00000780
        /*0298*/ 	.word	0x000000ff
        /*029c*/ 	.word	0x00000218
        /*02a0*/ 	.short	0x0100
        /*02a2*/ 	.byte	0x05
	.zero		1


	//   ....[28]....
        /*02a4*/ 	.word	0x00000790
        /*02a8*/ 	.word	0x000000ff
        /*02ac*/ 	.word	0x00000070
        /*02b0*/ 	.short	0x0100
        /*02b2*/ 	.byte	0x05
	.zero		1


	//   ....[29]....
        /*02b4*/ 	.word	0x000007a0
        /*02b8*/ 	.word	0x000000ff
        /*02bc*/ 	.word	0x00000220
        /*02c0*/ 	.short	0x0100
        /*02c2*/ 	.byte	0x05
	.zero		1


	//   ....[30]....
        /*02c4*/ 	.word	0x000007b0
        /*02c8*/ 	.word	0x000000ff
        /*02cc*/ 	.word	0x00000078
        /*02d0*/ 	.short	0x0100
        /*02d2*/ 	.byte	0x05
	.zero		1


	//   ....[31]....
        /*02d4*/ 	.word	0x000007c0
        /*02d8*/ 	.word	0x000000ff
        /*02dc*/ 	.word	0x00000228
        /*02e0*/ 	.short	0x0100
        /*02e2*/ 	.byte	0x05
	.zero		1


	//   ....[32]....
        /*02e4*/ 	.word	0x000007d0
        /*02e8*/ 	.word	0x000000ff
        /*02ec*/ 	.word	0x00000080
        /*02f0*/ 	.short	0x0100
        /*02f2*/ 	.byte	0x05
	.zero		1


	//   ....[33]....
        /*02f4*/ 	.word	0x000007e0
        /*02f8*/ 	.word	0x000000ff
        /*02fc*/ 	.word	0x00000230
        /*0300*/ 	.short	0x0100
        /*0302*/ 	.byte	0x05
	.zero		1


	//   ....[34]....
        /*0304*/ 	.word	0x000007f0
        /*0308*/ 	.word	0x000000ff
        /*030c*/ 	.word	0x00000088
        /*0310*/ 	.short	0x0100
        /*0312*/ 	.byte	0x05
	.zero		1


	//   ....[35]....
        /*0314*/ 	.word	0x00000800
        /*0318*/ 	.word	0x000000ff
        /*031c*/ 	.word	0x00000238
        /*0320*/ 	.short	0x0100
        /*0322*/ 	.byte	0x05
	.zero		1


	//   ....[36]....
        /*0324*/ 	.word	0x00000810
        /*0328*/ 	.word	0x000000ff
        /*032c*/ 	.word	0x00000090
        /*0330*/ 	.short	0x0100
        /*0332*/ 	.byte	0x05
	.zero		1


	//   ....[37]....
        /*0334*/ 	.word	0x00000820
        /*0338*/ 	.word	0x000000ff
        /*033c*/ 	.word	0x00000240
        /*0340*/ 	.short	0x0100
        /*0342*/ 	.byte	0x05
	.zero		1


	//   ....[38]....
        /*0344*/ 	.word	0x00000830
        /*0348*/ 	.word	0x000000ff
        /*034c*/ 	.word	0x00000098
        /*0350*/ 	.short	0x0100
        /*0352*/ 	.byte	0x05
	.zero		1


	//   ....[39]....
        /*0354*/ 	.word	0x00000840
        /*0358*/ 	.word	0x000000ff
        /*035c*/ 	.word	0x00000248
        /*0360*/ 	.short	0x0100
        /*0362*/ 	.byte	0x05
	.zero		1


	//   ....[40]....
        /*0364*/ 	.word	0x00000850
        /*0368*/ 	.word	0x000000ff
        /*036c*/ 	.word	0x000000a0
        /*0370*/ 	.short	0x0100
        /*0372*/ 	.byte	0x05
	.zero		1


	//   ....[41]....
        /*0374*/ 	.word	0x00000860
        /*0378*/ 	.word	0x000000ff
        /*037c*/ 	.word	0x00000250
        /*0380*/ 	.short	0x0100
        /*0382*/ 	.byte	0x05
	.zero		1


	//   ....[42]....
        /*0384*/ 	.word	0x00000870
        /*0388*/ 	.word	0x000000ff
        /*038c*/ 	.word	0x000000a8
        /*0390*/ 	.short	0x0100
        /*0392*/ 	.byte	0x05
	.zero		1


	//   ....[43]....
        /*0394*/ 	.word	0x00000880
        /*0398*/ 	.word	0x000000ff
        /*039c*/ 	.word	0x00000258
        /*03a0*/ 	.short	0x0100
        /*03a2*/ 	.byte	0x05
	.zero		1


	//   ....[44]....
        /*03a4*/ 	.word	0x00000890
        /*03a8*/ 	.word	0x000000ff
        /*03ac*/ 	.word	0x000000b0
        /*03b0*/ 	.short	0x0100
        /*03b2*/ 	.byte	0x05
	.zero		1


	//   ....[45]....
        /*03b4*/ 	.word	0x000008a0
        /*03b8*/ 	.word	0x000000ff
        /*03bc*/ 	.word	0x00000260
        /*03c0*/ 	.short	0x0100
        /*03c2*/ 	.byte	0x05
	.zero		1


	//   ....[46]....
        /*03c4*/ 	.word	0x000008b0
        /*03c8*/ 	.word	0x000000ff
        /*03cc*/ 	.word	0x000000b8
        /*03d0*/ 	.short	0x0100
        /*03d2*/ 	.byte	0x05
	.zero		1


	//   ....[47]....
        /*03d4*/ 	.word	0x000008c0
        /*03d8*/ 	.word	0x000000ff
        /*03dc*/ 	.word	0x00000268
        /*03e0*/ 	.short	0x0100
        /*03e2*/ 	.byte	0x05
	.zero		1


	//   ....[48]....
        /*03e4*/ 	.word	0x000008d0
        /*03e8*/ 	.word	0x000000ff
        /*03ec*/ 	.word	0x000000c0
        /*03f0*/ 	.short	0x0100
        /*03f2*/ 	.byte	0x05
	.zero		1


	//   ....[49]....
        /*03f4*/ 	.word	0x000008e0
        /*03f8*/ 	.word	0x000000ff
        /*03fc*/ 	.word	0x00000270
        /*0400*/ 	.short	0x0100
        /*0402*/ 	.byte	0x05
	.zero		1


	//   ....[50]....
        /*0404*/ 	.word	0x000008f0
        /*0408*/ 	.word	0x000000ff
        /*040c*/ 	.word	0x000000c8
        /*0410*/ 	.short	0x0100
        /*0412*/ 	.byte	0x05
	.zero		1


	//   ....[51]....
        /*0414*/ 	.word	0x00000900
        /*0418*/ 	.word	0x000000ff
        /*041c*/ 	.word	0x00000278
        /*0420*/ 	.short	0x0100
        /*0422*/ 	.byte	0x05
	.zero		1


	//   ....[52]....
        /*0424*/ 	.word	0x00000910
        /*0428*/ 	.word	0x000000ff
        /*042c*/ 	.word	0x000000d0
        /*0430*/ 	.short	0x0100
        /*0432*/ 	.byte	0x05
	.zero		1


	//   ....[53]....
        /*0434*/ 	.word	0x00000920
        /*0438*/ 	.word	0x000000ff
        /*043c*/ 	.word	0x00000280
        /*0440*/ 	.short	0x0100
        /*0442*/ 	.byte	0x05
	.zero		1


	//   ....[54]....
        /*0444*/ 	.word	0x00000930
        /*0448*/ 	.word	0x000000ff
        /*044c*/ 	.word	0x000000d8
        /*0450*/ 	.short	0x0100
        /*0452*/ 	.byte	0x05
	.zero		1


	//   ....[55]....
        /*0454*/ 	.word	0x00000940
        /*0458*/ 	.word	0x000000ff
        /*045c*/ 	.word	0x00000288
        /*0460*/ 	.short	0x0100
        /*0462*/ 	.byte	0x05
	.zero		1


	//   ....[56]....
        /*0464*/ 	.word	0x00000950
        /*0468*/ 	.word	0x000000ff
        /*046c*/ 	.word	0x000000e0
        /*0470*/ 	.short	0x0100
        /*0472*/ 	.byte	0x05
	.zero		1


	//   ....[57]....
        /*0474*/ 	.word	0x00000960
        /*0478*/ 	.word	0x000000ff
        /*047c*/ 	.word	0x00000290
        /*0480*/ 	.short	0x0100
        /*0482*/ 	.byte	0x05
	.zero		1


	//   ....[58]....
        /*0484*/ 	.word	0x00000970
        /*0488*/ 	.word	0x000000ff
        /*048c*/ 	.word	0x000000e8
        /*0490*/ 	.short	0x0100
        /*0492*/ 	.byte	0x05
	.zero		1


	//   ....[59]....
        /*0494*/ 	.word	0x00000980
        /*0498*/ 	.word	0x000000ff
        /*049c*/ 	.word	0x00000298
        /*04a0*/ 	.short	0x0100
        /*04a2*/ 	.byte	0x05
	.zero		1


	//   ....[60]....
        /*04a4*/ 	.word	0x00000990
        /*04a8*/ 	.word	0x000000ff
        /*04ac*/ 	.word	0x000000f0
        /*04b0*/ 	.short	0x0100
        /*04b2*/ 	.byte	0x05
	.zero		1


	//   ....[61]....
        /*04b4*/ 	.word	0x000009a0
        /*04b8*/ 	.word	0x000000ff
        /*04bc*/ 	.word	0x000002a0
        /*04c0*/ 	.short	0x0100
        /*04c2*/ 	.byte	0x05
	.zero		1


	//   ....[62]....
        /*04c4*/ 	.word	0x000009b0
        /*04c8*/ 	.word	0x000000ff
        /*04cc*/ 	.word	0x000000f8
        /*04d0*/ 	.short	0x0100
        /*04d2*/ 	.byte	0x05
	.zero		1


	//   ....[63]....
        /*04d4*/ 	.word	0x000009c0
        /*04d8*/ 	.word	0x000000ff
        /*04dc*/ 	.word	0x000002a8
        /*04e0*/ 	.short	0x0100
        /*04e2*/ 	.byte	0x05
	.zero		1


	//   ....[64]....
        /*04e4*/ 	.word	0x000009d0
        /*04e8*/ 	.word	0x000000ff
        /*04ec*/ 	.word	0x00000100
        /*04f0*/ 	.short	0x0100
        /*04f2*/ 	.byte	0x05
	.zero		1


	//   ....[65]....
        /*04f4*/ 	.word	0x000009e0
        /*04f8*/ 	.word	0x000000ff
        /*04fc*/ 	.word	0x000002b0
        /*0500*/ 	.short	0x0100
        /*0502*/ 	.byte	0x05
	.zero		1


	//   ....[66]....
        /*0504*/ 	.word	0x000009f0
        /*0508*/ 	.word	0x000000ff
        /*050c*/ 	.word	0x00000108
        /*0510*/ 	.short	0x0100
        /*0512*/ 	.byte	0x05
	.zero		1


	//   ....[67]....
        /*0514*/ 	.word	0x00000a00
        /*0518*/ 	.word	0x000000ff
        /*051c*/ 	.word	0x000002b8
        /*0520*/ 	.short	0x0100
        /*0522*/ 	.byte	0x05
	.zero		1


	//   ....[68]....
        /*0524*/ 	.word	0x00000a10
        /*0528*/ 	.word	0x000000ff
        /*052c*/ 	.word	0x00000110
        /*0530*/ 	.short	0x0100
        /*0532*/ 	.byte	0x05
	.zero		1


	//   ....[69]....
        /*0534*/ 	.word	0x00000a20
        /*0538*/ 	.word	0x000000ff
        /*053c*/ 	.word	0x000002c0
        /*0540*/ 	.short	0x0100
        /*0542*/ 	.byte	0x05
	.zero		1


	//   ....[70]....
        /*0544*/ 	.word	0x00000a30
        /*0548*/ 	.word	0x000000ff
        /*054c*/ 	.word	0x00000118
        /*0550*/ 	.short	0x0100
        /*0552*/ 	.byte	0x05
	.zero		1


	//   ....[71]....
        /*0554*/ 	.word	0x00000a40
        /*0558*/ 	.word	0x000000ff
        /*055c*/ 	.word	0x000002c8
        /*0560*/ 	.short	0x0100
        /*0562*/ 	.byte	0x05
	.zero		1


	//   ....[72]....
        /*0564*/ 	.word	0x00000a50
        /*0568*/ 	.word	0x000000ff
        /*056c*/ 	.word	0x00000120
        /*0570*/ 	.short	0x0100
        /*0572*/ 	.byte	0x05
	.zero		1


	//   ....[73]....
        /*0574*/ 	.word	0x00000a60
        /*0578*/ 	.word	0x000000ff
        /*057c*/ 	.word	0x000002d0
        /*0580*/ 	.short	0x0100
        /*0582*/ 	.byte	0x05
	.zero		1


	//   ....[74]....
        /*0584*/ 	.word	0x00000a70
        /*0588*/ 	.word	0x000000ff
        /*058c*/ 	.word	0x00000128
        /*0590*/ 	.short	0x0100
        /*0592*/ 	.byte	0x05
	.zero		1


	//   ....[75]....
        /*0594*/ 	.word	0x00000a80
        /*0598*/ 	.word	0x000000ff
        /*059c*/ 	.word	0x000002d8
        /*05a0*/ 	.short	0x0100
        /*05a2*/ 	.byte	0x05
	.zero		1


	//   ....[76]....
        /*05a4*/ 	.word	0x00000a90
        /*05a8*/ 	.word	0x000000ff
        /*05ac*/ 	.word	0x00000130
        /*05b0*/ 	.short	0x0100
        /*05b2*/ 	.byte	0x05
	.zero		1


	//   ....[77]....
        /*05b4*/ 	.word	0x00000aa0
        /*05b8*/ 	.word	0x000000ff
        /*05bc*/ 	.word	0x000002e0
        /*05c0*/ 	.short	0x0100
        /*05c2*/ 	.byte	0x05
	.zero		1


	//   ....[78]....
        /*05c4*/ 	.word	0x00000ab0
        /*05c8*/ 	.word	0x000000ff
        /*05cc*/ 	.word	0x00000138
        /*05d0*/ 	.short	0x0100
        /*05d2*/ 	.byte	0x05
	.zero		1


	//   ....[79]....
        /*05d4*/ 	.word	0x00000ac0
        /*05d8*/ 	.word	0x000000ff
        /*05dc*/ 	.word	0x000002e8
        /*05e0*/ 	.short	0x0100
        /*05e2*/ 	.byte	0x05
	.zero		1


	//   ....[80]....
        /*05e4*/ 	.word	0x00000ad0
        /*05e8*/ 	.word	0x000000ff
        /*05ec*/ 	.word	0x00000140
        /*05f0*/ 	.short	0x0100
        /*05f2*/ 	.byte	0x05
	.zero		1


	//   ....[81]....
        /*05f4*/ 	.word	0x00000ae0
        /*05f8*/ 	.word	0x000000ff
        /*05fc*/ 	.word	0x000002f0
        /*0600*/ 	.short	0x0100
        /*0602*/ 	.byte	0x05
	.zero		1


	//   ....[82]....
        /*0604*/ 	.word	0x00000af0
        /*0608*/ 	.word	0x000000ff
        /*060c*/ 	.word	0x00000148
        /*0610*/ 	.short	0x0100
        /*0612*/ 	.byte	0x05
	.zero		1


	//   ....[83]....
        /*0614*/ 	.word	0x00000b00
        /*0618*/ 	.word	0x000000ff
        /*061c*/ 	.word	0x000002f8
        /*0620*/ 	.short	0x0100
        /*0622*/ 	.byte	0x05
	.zero		1


	//   ....[84]....
        /*0624*/ 	.word	0x00000b10
        /*0628*/ 	.word	0x000000ff
        /*062c*/ 	.word	0x00000150
        /*0630*/ 	.short	0x0100
        /*0632*/ 	.byte	0x05
	.zero		1


	//   ....[85]....
        /*0634*/ 	.word	0x00000b20
        /*0638*/ 	.word	0x000000ff
        /*063c*/ 	.word	0x00000300
        /*0640*/ 	.short	0x0100
        /*0642*/ 	.byte	0x05
	.zero		1


	//   ....[86]....
        /*0644*/ 	.word	0x00000b30
        /*0648*/ 	.word	0x000000ff
        /*064c*/ 	.word	0x00000158
        /*0650*/ 	.short	0x0100
        /*0652*/ 	.byte	0x05
	.zero		1


	//   ....[87]....
        /*0654*/ 	.word	0x00000b40
        /*0658*/ 	.word	0x000000ff
        /*065c*/ 	.word	0x00000308
        /*0660*/ 	.short	0x0100
        /*0662*/ 	.byte	0x05
	.zero		1


	//   ....[88]....
        /*0664*/ 	.word	0x00000b50
        /*0668*/ 	.word	0x000000ff
        /*066c*/ 	.word	0x00000160
        /*0670*/ 	.short	0x0100
        /*0672*/ 	.byte	0x05
	.zero		1


	//   ....[89]....
        /*0674*/ 	.word	0x00000b60
        /*0678*/ 	.word	0x000000ff
        /*067c*/ 	.word	0x00000310
        /*0680*/ 	.short	0x0100
        /*0682*/ 	.byte	0x05
	.zero		1


	//   ....[90]....
        /*0684*/ 	.word	0x00000b70
        /*0688*/ 	.word	0x000000ff
        /*068c*/ 	.word	0x00000168
        /*0690*/ 	.short	0x0100
        /*0692*/ 	.byte	0x05
	.zero		1


	//   ....[91]....
        /*0694*/ 	.word	0x00000b80
        /*0698*/ 	.word	0x000000ff
        /*069c*/ 	.word	0x00000318
        /*06a0*/ 	.short	0x0100
        /*06a2*/ 	.byte	0x05
	.zero		1


	//   ....[92]....
        /*06a4*/ 	.word	0x00000b90
        /*06a8*/ 	.word	0x000000ff
        /*06ac*/ 	.word	0x00000170
        /*06b0*/ 	.short	0x0100
        /*06b2*/ 	.byte	0x05
	.zero		1


	//   ....[93]....
        /*06b4*/ 	.word	0x00000ba0
        /*06b8*/ 	.word	0x000000ff
        /*06bc*/ 	.word	0x00000320
        /*06c0*/ 	.short	0x0100
        /*06c2*/ 	.byte	0x05
	.zero		1


	//   ....[94]....
        /*06c4*/ 	.word	0x00000bb0
        /*06c8*/ 	.word	0x000000ff
        /*06cc*/ 	.word	0x00000178
        /*06d0*/ 	.short	0x0100
        /*06d2*/ 	.byte	0x05
	.zero		1


	//   ....[95]....
        /*06d4*/ 	.word	0x00000bc0
        /*06d8*/ 	.word	0x000000ff
        /*06dc*/ 	.word	0x00000328
        /*06e0*/ 	.short	0x0100
        /*06e2*/ 	.byte	0x05
	.zero		1


	//   ....[96]....
        /*06e4*/ 	.word	0x00000bd0
        /*06e8*/ 	.word	0x000000ff
        /*06ec*/ 	.word	0x00000180
        /*06f0*/ 	.short	0x0100
        /*06f2*/ 	.byte	0x05
	.zero		1


	//   ....[97]....
        /*06f4*/ 	.word	0x00000be0
        /*06f8*/ 	.word	0x000000ff
        /*06fc*/ 	.word	0x00000330
        /*0700*/ 	.short	0x0100
        /*0702*/ 	.byte	0x05
	.zero		1


	//   ....[98]....
        /*0704*/ 	.word	0x00000bf0
        /*0708*/ 	.word	0x000000ff
        /*070c*/ 	.word	0x00000188
        /*0710*/ 	.short	0x0100
        /*0712*/ 	.byte	0x05
	.zero		1


	//   ....[99]....
        /*0714*/ 	.word	0x00000c00
        /*0718*/ 	.word	0x000000ff
        /*071c*/ 	.word	0x00000338
        /*0720*/ 	.short	0x0100
        /*0722*/ 	.byte	0x05
	.zero		1


	//   ....[100]....
        /*0724*/ 	.word	0x00000c10
        /*0728*/ 	.word	0x000000ff
        /*072c*/ 	.word	0x00000190
        /*0730*/ 	.short	0x0100
        /*0732*/ 	.byte	0x05
	.zero		1


	//   ....[101]....
        /*0734*/ 	.word	0x00000c20
        /*0738*/ 	.word	0x000000ff
        /*073c*/ 	.word	0x00000340
        /*0740*/ 	.short	0x0100
        /*0742*/ 	.byte	0x05
	.zero		1


	//   ....[102]....
        /*0744*/ 	.word	0x00000c30
        /*0748*/ 	.word	0x000000ff
        /*074c*/ 	.word	0x00000198
        /*0750*/ 	.short	0x0100
        /*0752*/ 	.byte	0x05
	.zero		1


	//   ....[103]....
        /*0754*/ 	.word	0x00000c40
        /*0758*/ 	.word	0x000000ff
        /*075c*/ 	.word	0x00000348
        /*0760*/ 	.short	0x0100
        /*0762*/ 	.byte	0x05
	.zero		1


	//   ....[104]....
        /*0764*/ 	.word	0x00000c50
        /*0768*/ 	.word	0x000000ff
        /*076c*/ 	.word	0x000001a0
        /*0770*/ 	.short	0x0100
        /*0772*/ 	.byte	0x05
	.zero		1


	//   ....[105]....
        /*0774*/ 	.word	0x00000c60
        /*0778*/ 	.word	0x000000ff
        /*077c*/ 	.word	0x00000350
        /*0780*/ 	.short	0x0100
        /*0782*/ 	.byte	0x05
	.zero		1


	//   ....[106]....
        /*0784*/ 	.word	0x00000c70
        /*0788*/ 	.word	0x000000ff
        /*078c*/ 	.word	0x000001a8
        /*0790*/ 	.short	0x0100
        /*0792*/ 	.byte	0x05
	.zero		1


	//   ....[107]....
        /*0794*/ 	.word	0x00000c80
        /*0798*/ 	.word	0x000000ff
        /*079c*/ 	.word	0x00000358
        /*07a0*/ 	.short	0x0100
        /*07a2*/ 	.byte	0x05
	.zero		1


	//   ....[108]....
        /*07a4*/ 	.word	0x00000dc0
        /*07a8*/ 	.word	0x000000ff
        /*07ac*/ 	.word	0x00000360
        /*07b0*/ 	.short	0x0100
        /*07b2*/ 	.byte	0x06
	.zero		1


	//   ....[109]....
        /*07b4*/ 	.word	0x00000dd0
        /*07b8*/ 	.word	0x000000ff
        /*07bc*/ 	.word	0x00000368
        /*07c0*/ 	.short	0x0100
        /*07c2*/ 	.byte	0x06
	.zero		1


	//   ....[110]....
        /*07c4*/ 	.word	0x00000ec0
        /*07c8*/ 	.word	0x000000ff
        /*07cc*/ 	.word	0x00000370
        /*07d0*/ 	.short	0x0100
        /*07d2*/ 	.byte	0x05
	.zero		1


	//   ....[111]....
        /*07d4*/ 	.word	0x00000ed0
        /*07d8*/ 	.word	0x000000ff
        /*07dc*/ 	.word	0x00000378
        /*07e0*/ 	.short	0x0100
        /*07e2*/ 	.byte	0x05
	.zero		1


	//   ....[112]....
        /*07e4*/ 	.word	0x00001010
        /*07e8*/ 	.word	0x000000ff
        /*07ec*/ 	.word	0x00000380
        /*07f0*/ 	.short	0x0100
        /*07f2*/ 	.byte	0x05
	.zero		1


	//   ....[113]....
        /*07f4*/ 	.word	0x00001020
        /*07f8*/ 	.word	0x000000ff
        /*07fc*/ 	.word	0x00000390
        /*0800*/ 	.short	0x0100
        /*0802*/ 	.byte	0x05
	.zero		1


	//   ....[114]....
        /*0804*/ 	.word	0x00001030
        /*0808*/ 	.word	0x000000ff
        /*080c*/ 	.word	0x00000388
        /*0810*/ 	.short	0x0100
        /*0812*/ 	.byte	0x05
	.zero		1


	//   ....[115]....
        /*0814*/ 	.word	0x00001040
        /*0818*/ 	.word	0x000000ff
        /*081c*/ 	.word	0x00000398
        /*0820*/ 	.short	0x0100
        /*0822*/ 	.byte	0x05
	.zero		1


	//   ....[116]....
        /*0824*/ 	.word	0x00001170
        /*0828*/ 	.word	0x000000ff
        /*082c*/ 	.word	0x000003a0
        /*0830*/ 	.short	0x0100
        /*0832*/ 	.byte	0x06
	.zero		1


	//   ....[117]....
        /*0834*/ 	.word	0x00001180
        /*0838*/ 	.word	0x000000ff
        /*083c*/ 	.word	0x000003c0
        /*0840*/ 	.short	0x0100
        /*0842*/ 	.byte	0x06
	.zero		1


	//   ....[118]....
        /*0844*/ 	.word	0x00001190
        /*0848*/ 	.word	0x000000ff
        /*084c*/ 	.word	0x000003a8
        /*0850*/ 	.short	0x0100
        /*0852*/ 	.byte	0x06
	.zero		1


	//   ....[119]....
        /*0854*/ 	.word	0x000011a0
        /*0858*/ 	.word	0x000000ff
        /*085c*/ 	.word	0x000003c8
        /*0860*/ 	.short	0x0100
        /*0862*/ 	.byte	0x06
	.zero		1


	//   ....[120]....
        /*0864*/ 	.word	0x000011b0
        /*0868*/ 	.word	0x000000ff
        /*086c*/ 	.word	0x000003b0
        /*0870*/ 	.short	0x0100
        /*0872*/ 	.byte	0x06
	.zero		1


	//   ....[121]....
        /*0874*/ 	.word	0x000011c0
        /*0878*/ 	.word	0x000000ff
        /*087c*/ 	.word	0x000003d0
        /*0880*/ 	.short	0x0100
        /*0882*/ 	.byte	0x06
	.zero		1


	//   ....[122]....
        /*0884*/ 	.word	0x000011d0
        /*0888*/ 	.word	0x000000ff
        /*088c*/ 	.word	0x000003b8
        /*0890*/ 	.short	0x0100
        /*0892*/ 	.byte	0x06
	.zero		1


	//   ....[123]....
        /*0894*/ 	.word	0x000011e0
        /*0898*/ 	.word	0x000000ff
        /*089c*/ 	.word	0x000003d8
        /*08a0*/ 	.short	0x0100
        /*08a2*/ 	.byte	0x06
	.zero		1


	//   ....[124]....
        /*08a4*/ 	.word	0x000012d0
        /*08a8*/ 	.word	0x000000ff
        /*08ac*/ 	.word	0x000003e0
        /*08b0*/ 	.short	0x0100
        /*08b2*/ 	.byte	0x05
	.zero		1


	//   ....[125]....
        /*08b4*/ 	.word	0x000012e0
        /*08b8*/ 	.word	0x000000ff
        /*08bc*/ 	.word	0x000003f0
        /*08c0*/ 	.short	0x0100
        /*08c2*/ 	.byte	0x05
	.zero		1


	//   ....[126]....
        /*08c4*/ 	.word	0x000012f0
        /*08c8*/ 	.word	0x000000ff
        /*08cc*/ 	.word	0x000003e8
        /*08d0*/ 	.short	0x0100
        /*08d2*/ 	.byte	0x05
	.zero		1


	//   ....[127]....
        /*08d4*/ 	.word	0x00001300
        /*08d8*/ 	.word	0x000000ff
        /*08dc*/ 	.word	0x000003f8
        /*08e0*/ 	.short	0x0100
        /*08e2*/ 	.byte	0x05
	.zero		1


	//   ....[128]....
        /*08e4*/ 	.word	0x00001bd0
        /*08e8*/ 	.word	0x00000003
        /*08ec*/ 	.word	0x000003f0
        /*08f0*/ 	.short	0x010a
        /*08f2*/ 	.byte	0xff
	.zero		1


	//   ....[129]....
        /*08f4*/ 	.word	0x00001c00
        /*08f8*/ 	.word	0x00000003
        /*08fc*/ 	.word	0x000003e0
        /*0900*/ 	.short	0x0101
        /*0902*/ 	.byte	0xff
	.zero		1


	//   ....[130]....
        /*0904*/ 	.word	0x00001cd0
        /*0908*/ 	.word	0x000000ff
        /*090c*/ 	.word	0x000001b0
        /*0910*/ 	.short	0x010a
        /*0912*/ 	.byte	0x08
	.zero		1


	//   ....[131]....
        /*0914*/ 	.word	0x00001d70
        /*0918*/ 	.word	0x000000ff
        /*091c*/ 	.word	0x000001b0
        /*0920*/ 	.short	0x010a
        /*0922*/ 	.byte	0x21
	.zero		1


	//   ....[132]....
        /*0924*/ 	.word	0x00001ed0
        /*0928*/ 	.word	0x000000ff
        /*092c*/ 	.word	0x000001b0
        /*0930*/ 	.short	0x010a
        /*0932*/ 	.byte	0x08
	.zero		1


	//   ....[133]....
        /*0934*/ 	.word	0x00001fc0
        /*0938*/ 	.word	0x000000ff
        /*093c*/ 	.word	0x00000378
        /*0940*/ 	.short	0x0101
        /*0942*/ 	.byte	0x04
	.zero		1


	//   ....[134]....
        /*0944*/ 	.word	0x00001fe0
        /*0948*/ 	.word	0x000000ff
        /*094c*/ 	.word	0x000001b0
        /*0950*/ 	.short	0x010a
        /*0952*/ 	.byte	0x08
	.zero		1


	//   ....[135]....
        /*0954*/ 	.word	0x00002060
        /*0958*/ 	.word	0x000000ff
        /*095c*/ 	.word	0x000001b0
        /*0960*/ 	.short	0x010a
        /*0962*/ 	.byte	0x11
	.zero		1


	//   ....[136]....
        /*0964*/ 	.word	0x000021c0
        /*0968*/ 	.word	0x000000ff
        /*096c*/ 	.word	0x000001b0
        /*0970*/ 	.short	0x010a
        /*0972*/ 	.byte	0x08
	.zero		1


	//   ....[137]....
        /*0974*/ 	.word	0x000022e0
        /*0978*/ 	.word	0x00000002
        /*097c*/ 	.word	0x00000380
        /*0980*/ 	.short	0x010a
        /*0982*/ 	.byte	0xff
	.zero		1


	//   ....[138]....
        /*0984*/ 	.word	0x000023a0
        /*0988*/ 	.word	0x00000002
        /*098c*/ 	.word	0x00000000
        /*0990*/ 	.short	0x0101
        /*0992*/ 	.byte	0xff
	.zero		1


	//   ....[139]....
        /*0994*/ 	.word	0x00002900
        /*0998*/ 	.word	0x000000ff
        /*099c*/ 	.word	0x00000000
        /*09a0*/ 	.short	0x010a
        /*09a2*/ 	.byte	0x05
	.zero		1


	//   ....[140]....
        /*09a4*/ 	.word	0x00002990
        /*09a8*/ 	.word	0x000000ff
        /*09ac*/ 	.word	0x00000000
        /*09b0*/ 	.short	0x010a
        /*09b2*/ 	.byte	0x05
	.zero		1


	//   ....[141]....
        /*09b4*/ 	.word	0x00002a20
        /*09b8*/ 	.word	0x000000ff
        /*09bc*/ 	.word	0x00000000
        /*09c0*/ 	.short	0x010a
        /*09c2*/ 	.byte	0x05
	.zero		1


	//   ....[142]....
        /*09c4*/ 	.word	0x00002ab0
        /*09c8*/ 	.word	0x000000ff
        /*09cc*/ 	.word	0x00000000
        /*09d0*/ 	.short	0x010a
        /*09d2*/ 	.byte	0x05
	.zero		1


	//   ....[143]....
        /*09d4*/ 	.word	0x00002b40
        /*09d8*/ 	.word	0x000000ff
        /*09dc*/ 	.word	0x00000000
        /*09e0*/ 	.short	0x010a
        /*09e2*/ 	.byte	0x05
	.zero		1


	//   ....[144]....
        /*09e4*/ 	.word	0x00002bd0
        /*09e8*/ 	.word	0x000000ff
        /*09ec*/ 	.word	0x00000000
        /*09f0*/ 	.short	0x010a
        /*09f2*/ 	.byte	0x05
	.zero		1


	//   ....[145]....
        /*09f4*/ 	.word	0x00002c60
        /*09f8*/ 	.word	0x000000ff
        /*09fc*/ 	.word	0x00000000
        /*0a00*/ 	.short	0x010a
        /*0a02*/ 	.byte	0x05
	.zero		1


	//   ....[146]....
        /*0a04*/ 	.word	0x00002cf0
        /*0a08*/ 	.word	0x000000ff
        /*0a0c*/ 	.word	0x00000000
        /*0a10*/ 	.short	0x010a
        /*0a12*/ 	.byte	0x05
	.zero		1


	//   ....[147]....
        /*0a14*/ 	.word	0x00002d80
        /*0a18*/ 	.word	0x000000ff
        /*0a1c*/ 	.word	0x00000000
        /*0a20*/ 	.short	0x010a
        /*0a22*/ 	.byte	0x05
	.zero		1


	//   ....[148]....
        /*0a24*/ 	.word	0x00002e10
        /*0a28*/ 	.word	0x000000ff
        /*0a2c*/ 	.word	0x00000000
        /*0a30*/ 	.short	0x010a
        /*0a32*/ 	.byte	0x05
	.zero		1


	//   ....[149]....
        /*0a34*/ 	.word	0x00002ea0
        /*0a38*/ 	.word	0x000000ff
        /*0a3c*/ 	.word	0x00000000
        /*0a40*/ 	.short	0x010a
        /*0a42*/ 	.byte	0x05
	.zero		1


	//   ....[150]....
        /*0a44*/ 	.word	0x00002f30
        /*0a48*/ 	.word	0x000000ff
        /*0a4c*/ 	.word	0x00000000
        /*0a50*/ 	.short	0x010a
        /*0a52*/ 	.byte	0x05
	.zero		1


	//   ....[151]....
        /*0a54*/ 	.word	0x00002fc0
        /*0a58*/ 	.word	0x000000ff
        /*0a5c*/ 	.word	0x00000000
        /*0a60*/ 	.short	0x010a
        /*0a62*/ 	.byte	0x05
	.zero		1


	//   ....[152]....
        /*0a64*/ 	.word	0x00003050
        /*0a68*/ 	.word	0x000000ff
        /*0a6c*/ 	.word	0x00000000
        /*0a70*/ 	.short	0x010a
        /*0a72*/ 	.byte	0x05
	.zero		1


	//   ....[153]....
        /*0a74*/ 	.word	0x000030e0
        /*0a78*/ 	.word	0x000000ff
        /*0a7c*/ 	.word	0x00000000
        /*0a80*/ 	.short	0x010a
        /*0a82*/ 	.byte	0x05
	.zero		1


	//   ....[154]....
        /*0a84*/ 	.word	0x00003170
        /*0a88*/ 	.word	0x000000ff
        /*0a8c*/ 	.word	0x00000000
        /*0a90*/ 	.short	0x010a
        /*0a92*/ 	.byte	0x05
	.zero		1


	//   ....[155]....
        /*0a94*/ 	.word	0x00003200
        /*0a98*/ 	.word	0x000000ff
        /*0a9c*/ 	.word	0x00000000
        /*0aa0*/ 	.short	0x010a
        /*0aa2*/ 	.byte	0x05
	.zero		1


	//   ....[156]....
        /*0aa4*/ 	.word	0x00003290
        /*0aa8*/ 	.word	0x000000ff
        /*0aac*/ 	.word	0x00000000
        /*0ab0*/ 	.short	0x010a
        /*0ab2*/ 	.byte	0x05
	.zero		1


	//   ....[157]....
        /*0ab4*/ 	.word	0x00003320
        /*0ab8*/ 	.word	0x000000ff
        /*0abc*/ 	.word	0x00000000
        /*0ac0*/ 	.short	0x010a
        /*0ac2*/ 	.byte	0x05
	.zero		1


	//   ....[158]....
        /*0ac4*/ 	.word	0x000033b0
        /*0ac8*/ 	.word	0x000000ff
        /*0acc*/ 	.word	0x00000000
        /*0ad0*/ 	.short	0x010a
        /*0ad2*/ 	.byte	0x05
	.zero		1


	//   ....[159]....
        /*0ad4*/ 	.word	0x00003440
        /*0ad8*/ 	.word	0x000000ff
        /*0adc*/ 	.word	0x00000000
        /*0ae0*/ 	.short	0x010a
        /*0ae2*/ 	.byte	0x05
	.zero		1


	//   ....[160]....
        /*0ae4*/ 	.word	0x000034d0
        /*0ae8*/ 	.word	0x000000ff
        /*0aec*/ 	.word	0x00000000
        /*0af0*/ 	.short	0x010a
        /*0af2*/ 	.byte	0x05
	.zero		1


	//   ....[161]....
        /*0af4*/ 	.word	0x00003560
        /*0af8*/ 	.word	0x000000ff
        /*0afc*/ 	.word	0x00000000
        /*0b00*/ 	.short	0x010a
        /*0b02*/ 	.byte	0x05
	.zero		1


	//   ....[162]....
        /*0b04*/ 	.word	0x000035f0
        /*0b08*/ 	.word	0x000000ff
        /*0b0c*/ 	.word	0x00000000
        /*0b10*/ 	.short	0x010a
        /*0b12*/ 	.byte	0x05
	.zero		1


	//   ....[163]....
        /*0b14*/ 	.word	0x00003680
        /*0b18*/ 	.word	0x000000ff
        /*0b1c*/ 	.word	0x00000000
        /*0b20*/ 	.short	0x010a
        /*0b22*/ 	.byte	0x05
	.zero		1


	//   ....[164]....
        /*0b24*/ 	.word	0x00003710
        /*0b28*/ 	.word	0x000000ff
        /*0b2c*/ 	.word	0x00000000
        /*0b30*/ 	.short	0x010a
        /*0b32*/ 	.byte	0x05
	.zero		1


	//   ....[165]....
        /*0b34*/ 	.word	0x000037a0
        /*0b38*/ 	.word	0x000000ff
        /*0b3c*/ 	.word	0x00000000
        /*0b40*/ 	.short	0x010a
        /*0b42*/ 	.byte	0x05
	.zero		1


	//   ....[166]....
        /*0b44*/ 	.word	0x00003830
        /*0b48*/ 	.word	0x000000ff
        /*0b4c*/ 	.word	0x00000000
        /*0b50*/ 	.short	0x010a
        /*0b52*/ 	.byte	0x05
	.zero		1


	//   ....[167]....
        /*0b54*/ 	.word	0x000038c0
        /*0b58*/ 	.word	0x000000ff
        /*0b5c*/ 	.word	0x00000000
        /*0b60*/ 	.short	0x010a
        /*0b62*/ 	.byte	0x05
	.zero		1


	//   ....[168]....
        /*0b64*/ 	.word	0x00003950
        /*0b68*/ 	.word	0x000000ff
        /*0b6c*/ 	.word	0x00000000
        /*0b70*/ 	.short	0x010a
        /*0b72*/ 	.byte	0x05
	.zero		1


	//   ....[169]....
        /*0b74*/ 	.word	0x000039e0
        /*0b78*/ 	.word	0x000000ff
        /*0b7c*/ 	.word	0x00000000
        /*0b80*/ 	.short	0x010a
        /*0b82*/ 	.byte	0x05
	.zero		1


	//   ....[170]....
        /*0b84*/ 	.word	0x00003a70
        /*0b88*/ 	.word	0x000000ff
        /*0b8c*/ 	.word	0x00000000
        /*0b90*/ 	.short	0x010a
        /*0b92*/ 	.byte	0x05
	.zero		1


	//   ....[171]....
        /*0b94*/ 	.word	0x00003b00
        /*0b98*/ 	.word	0x000000ff
        /*0b9c*/ 	.word	0x00000000
        /*0ba0*/ 	.short	0x010a
        /*0ba2*/ 	.byte	0x05
	.zero		1


	//   ....[172]....
        /*0ba4*/ 	.word	0x00003b90
        /*0ba8*/ 	.word	0x000000ff
        /*0bac*/ 	.word	0x00000000
        /*0bb0*/ 	.short	0x010a
        /*0bb2*/ 	.byte	0x05
	.zero		1


	//   ....[173]....
        /*0bb4*/ 	.word	0x00003c20
        /*0bb8*/ 	.word	0x000000ff
        /*0bbc*/ 	.word	0x00000000
        /*0bc0*/ 	.short	0x010a
        /*0bc2*/ 	.byte	0x05
	.zero		1


	//   ....[174]....
        /*0bc4*/ 	.word	0x00003cb0
        /*0bc8*/ 	.word	0x000000ff
        /*0bcc*/ 	.word	0x00000000
        /*0bd0*/ 	.short	0x010a
        /*0bd2*/ 	.byte	0x05
	.zero		1


	//   ....[175]....
        /*0bd4*/ 	.word	0x00003d40
        /*0bd8*/ 	.word	0x000000ff
        /*0bdc*/ 	.word	0x00000000
        /*0be0*/ 	.short	0x010a
        /*0be2*/ 	.byte	0x05
	.zero		1


	//   ....[176]....
        /*0be4*/ 	.word	0x00003dd0
        /*0be8*/ 	.word	0x000000ff
        /*0bec*/ 	.word	0x00000000
        /*0bf0*/ 	.short	0x010a
        /*0bf2*/ 	.byte	0x05
	.zero		1


	//   ....[177]....
        /*0bf4*/ 	.word	0x00003e60
        /*0bf8*/ 	.word	0x000000ff
        /*0bfc*/ 	.word	0x00000000
        /*0c00*/ 	.short	0x010a
        /*0c02*/ 	.byte	0x05
	.zero		1


	//   ....[178]....
        /*0c04*/ 	.word	0x00003ef0
        /*0c08*/ 	.word	0x000000ff
        /*0c0c*/ 	.word	0x00000000
        /*0c10*/ 	.short	0x010a
        /*0c12*/ 	.byte	0x05
	.zero		1


	//   ....[179]....
        /*0c14*/ 	.word	0x00003f80
        /*0c18*/ 	.word	0x000000ff
        /*0c1c*/ 	.word	0x00000000
        /*0c20*/ 	.short	0x010a
        /*0c22*/ 	.byte	0x05
	.zero		1


	//   ....[180]....
        /*0c24*/ 	.word	0x00004010
        /*0c28*/ 	.word	0x000000ff
        /*0c2c*/ 	.word	0x00000000
        /*0c30*/ 	.short	0x010a
        /*0c32*/ 	.byte	0x05
	.zero		1


	//   ....[181]....
        /*0c34*/ 	.word	0x000040a0
        /*0c38*/ 	.word	0x000000ff
        /*0c3c*/ 	.word	0x00000000
        /*0c40*/ 	.short	0x010a
        /*0c42*/ 	.byte	0x05
	.zero		1


	//   ....[182]....
        /*0c44*/ 	.word	0x00004130
        /*0c48*/ 	.word	0x000000ff
        /*0c4c*/ 	.word	0x00000000
        /*0c50*/ 	.short	0x010a
        /*0c52*/ 	.byte	0x05
	.zero		1


	//   ....[183]....
        /*0c54*/ 	.word	0x000041c0
        /*0c58*/ 	.word	0x000000ff
        /*0c5c*/ 	.word	0x00000000
        /*0c60*/ 	.short	0x010a
        /*0c62*/ 	.byte	0x05
	.zero		1


	//   ....[184]....
        /*0c64*/ 	.word	0x00004250
        /*0c68*/ 	.word	0x000000ff
        /*0c6c*/ 	.word	0x00000000
        /*0c70*/ 	.short	0x010a
        /*0c72*/ 	.byte	0x05
	.zero		1


	//   ....[185]....
        /*0c74*/ 	.word	0x000042e0
        /*0c78*/ 	.word	0x000000ff
        /*0c7c*/ 	.word	0x00000000
        /*0c80*/ 	.short	0x010a
        /*0c82*/ 	.byte	0x05
	.zero		1


	//   ....[186]....
        /*0c84*/ 	.word	0x00004370
        /*0c88*/ 	.word	0x000000ff
        /*0c8c*/ 	.word	0x00000000
        /*0c90*/ 	.short	0x010a
        /*0c92*/ 	.byte	0x05
	.zero		1


	//   ....[187]....
        /*0c94*/ 	.word	0x00004400
        /*0c98*/ 	.word	0x000000ff
        /*0c9c*/ 	.word	0x00000000
        /*0ca0*/ 	.short	0x010a
        /*0ca2*/ 	.byte	0x05
	.zero		1


	//   ....[188]....
        /*0ca4*/ 	.word	0x00004490
        /*0ca8*/ 	.word	0x000000ff
        /*0cac*/ 	.word	0x00000000
        /*0cb0*/ 	.short	0x010a
        /*0cb2*/ 	.byte	0x05
	.zero		1


	//   ....[189]....
        /*0cb4*/ 	.word	0x00004520
        /*0cb8*/ 	.word	0x000000ff
        /*0cbc*/ 	.word	0x00000000
        /*0cc0*/ 	.short	0x010a
        /*0cc2*/ 	.byte	0x05
	.zero		1


	//   ....[190]....
        /*0cc4*/ 	.word	0x000045b0
        /*0cc8*/ 	.word	0x000000ff
        /*0ccc*/ 	.word	0x00000000
        /*0cd0*/ 	.short	0x010a
        /*0cd2*/ 	.byte	0x05
	.zero		1


	//   ....[191]....
        /*0cd4*/ 	.word	0x00004640
        /*0cd8*/ 	.word	0x000000ff
        /*0cdc*/ 	.word	0x00000000
        /*0ce0*/ 	.short	0x010a
        /*0ce2*/ 	.byte	0x05
	.zero		1


	//   ....[192]....
        /*0ce4*/ 	.word	0x000046e0
        /*0ce8*/ 	.word	0x00000000
        /*0cec*/ 	.word	0x00000000
        /*0cf0*/ 	.short	0x010a
        /*0cf2*/ 	.byte	0xff
	.zero		1


	//   ....[193]....
        /*0cf4*/ 	.word	0x00004800
        /*0cf8*/ 	.word	0x00000000
        /*0cfc*/ 	.word	0x000003e0
        /*0d00*/ 	.short	0x010a
        /*0d02*/ 	.byte	0xff
	.zero		1


	//   ....[194]....
        /*0d04*/ 	.word	0x00004860
        /*0d08*/ 	.word	0x00000004
        /*0d0c*/ 	.word	0x00000000
        /*0d10*/ 	.short	0x0101
        /*0d12*/ 	.byte	0xff
	.zero		1


	//   ....[195]....
        /*0d14*/ 	.word	0x00004880
        /*0d18*/ 	.word	0x000000ff
        /*0d1c*/ 	.word	0x00000390
        /*0d20*/ 	.short	0x010a
        /*0d22*/ 	.byte	0x05
	.zero		1


	//   ....[196]....
        /*0d24*/ 	.word	0x000049a0
        /*0d28*/ 	.word	0x00000000
        /*0d2c*/ 	.word	0x00000380
        /*0d30*/ 	.short	0x010a
        /*0d32*/ 	.byte	0xff
	.zero		1


	//   ....[197]....
        /*0d34*/ 	.word	0x00004ab0
        /*0d38*/ 	.word	0x00000000
        /*0d3c*/ 	.word	0x00000000
        /*0d40*/ 	.short	0x0101
        /*0d42*/ 	.byte	0xff
	.zero		1


	//   ....[198]....
        /*0d44*/ 	.word	0x00004b40
        /*0d48*/ 	.word	0x000000ff
        /*0d4c*/ 	.word	0x00000390
        /*0d50*/ 	.short	0x0106
        /*0d52*/ 	.byte	0x05
	.zero		1


	//   ....[199]....
        /*0d54*/ 	.word	0x00004b60
        /*0d58*/ 	.word	0x000000ff
        /*0d5c*/ 	.word	0x00000390
        /*0d60*/ 	.short	0x010a
        /*0d62*/ 	.byte	0x05
	.zero		1


	//   ....[200]....
        /*0d64*/ 	.word	0x00004bf0
        /*0d68*/ 	.word	0x000000ff
        /*0d6c*/ 	.word	0x00000390
        /*0d70*/ 	.short	0x0106
        /*0d72*/ 	.byte	0x04
	.zero		1


	//   ....[201]....
        /*0d74*/ 	.word	0x00004c30
        /*0d78*/ 	.word	0x00000000
        /*0d7c*/ 	.word	0x00000390
        /*0d80*/ 	.short	0x010a
        /*0d82*/ 	.byte	0xff
	.zero		1


	//   ....[202]....
        /*0d84*/ 	.word	0x000050f0
        /*0d88*/ 	.word	0x00000000
        /*0d8c*/ 	.word	0x00000380
        /*0d90*/ 	.short	0x010a
        /*0d92*/ 	.byte	0xff
	.zero		1


	//   ....[203]....
        /*0d94*/ 	.word	0x000051f0
        /*0d98*/ 	.word	0x00000003
        /*0d9c*/ 	.word	0x00000000
        /*0da0*/ 	.short	0x0101
        /*0da2*/ 	.byte	0xff
	.zero		1


	//   ....[204]....
        /*0da4*/ 	.word	0x00005200
        /*0da8*/ 	.word	0x000000ff
        /*0dac*/ 	.word	0x00000000
        /*0db0*/ 	.short	0x010a
        /*0db2*/ 	.byte	0x04
	.zero		1


	//   ....[205]....
        /*0db4*/ 	.word	0x00005220
        /*0db8*/ 	.word	0x000000ff
        /*0dbc*/ 	.word	0x000003c0
        /*0dc0*/ 	.short	0x010a
        /*0dc2*/ 	.byte	0x09
	.zero		1


	//   ....[206]....
        /*0dc4*/ 	.word	0x00005360
        /*0dc8*/ 	.word	0x000000ff
        /*0dcc*/ 	.word	0x00000000
        /*0dd0*/ 	.short	0x010a
        /*0dd2*/ 	.byte	0x07
	.zero		1


	//   ....[207]....
        /*0dd4*/ 	.word	0x00005460
        /*0dd8*/ 	.word	0x000000ff
        /*0ddc*/ 	.word	0x00000000
        /*0de0*/ 	.short	0x010a
        /*0de2*/ 	.byte	0x04
	.zero		1


	//   ....[208]....
        /*0de4*/ 	.word	0x00005650
        /*0de8*/ 	.word	0x000000ff
        /*0dec*/ 	.word	0x00000000
        /*0df0*/ 	.short	0x010a
        /*0df2*/ 	.byte	0x05
	.zero		1


	//   ....[209]....
        /*0df4*/ 	.word	0x000056e0
        /*0df8*/ 	.word	0x000000ff
        /*0dfc*/ 	.word	0x00000000
        /*0e00*/ 	.short	0x010a
        /*0e02*/ 	.byte	0x05
	.zero		1


	//   ....[210]....
        /*0e04*/ 	.word	0x00005770
        /*0e08*/ 	.word	0x000000ff
        /*0e0c*/ 	.word	0x00000000
        /*0e10*/ 	.short	0x010a
        /*0e12*/ 	.byte	0x05
	.zero		1


	//   ....[211]....
        /*0e14*/ 	.word	0x00005800
        /*0e18*/ 	.word	0x000000ff
        /*0e1c*/ 	.word	0x00000000
        /*0e20*/ 	.short	0x010a
        /*0e22*/ 	.byte	0x07
	.zero		1


	//   ....[212]....
        /*0e24*/ 	.word	0x00005c40
        /*0e28*/ 	.word	0x00000000
        /*0e2c*/ 	.word	0x00000380
        /*0e30*/ 	.short	0x010a
        /*0e32*/ 	.byte	0xff
	.zero		1


	//   ....[213]....
        /*0e34*/ 	.word	0x00005d30
        /*0e38*/ 	.word	0x00000000
        /*0e3c*/ 	.word	0x00000000
        /*0e40*/ 	.short	0x0101
        /*0e42*/ 	.byte	0xff
	.zero		1


	//   ....[214]....
        /*0e44*/ 	.word	0x00006050
        /*0e48*/ 	.word	0x000000ff
        /*0e4c*/ 	.word	0x00000378
        /*0e50*/ 	.short	0x010a
        /*0e52*/ 	.byte	0x06
	.zero		1


	//   ....[215]....
        /*0e54*/ 	.word	0x000061d0
        /*0e58*/ 	.word	0x000000ff
        /*0e5c*/ 	.word	0x00000368
        /*0e60*/ 	.short	0x010a
        /*0e62*/ 	.byte	0x06
	.zero		1


	//   ....[216]....
        /*0e64*/ 	.word	0x00006500
        /*0e68*/ 	.word	0x000000ff
        /*0e6c*/ 	.word	0x00000360
        /*0e70*/ 	.short	0x010b
        /*0e72*/ 	.byte	0x06
	.zero		1


	//   ....[217]....
        /*0e74*/ 	.word	0x00006520
        /*0e78*/ 	.word	0x000000ff
        /*0e7c*/ 	.word	0x00000000
        /*0e80*/ 	.short	0x0101
        /*0e82*/ 	.byte	0x25
	.zero		1


	//   ....[218]....
        /*0e84*/ 	.word	0x00006560
        /*0e88*/ 	.word	0x00000000
        /*0e8c*/ 	.word	0x00000368
        /*0e90*/ 	.short	0x010a
        /*0e92*/ 	.byte	0xff
	.zero		1


	//   ....[219]....
        /*0e94*/ 	.word	0x000068c0
        /*0e98*/ 	.word	0x00000000
        /*0e9c*/ 	.word	0x00000380
        /*0ea0*/ 	.short	0x010a
        /*0ea2*/ 	.byte	0xff
	.zero		1


	//   ....[220]....
        /*0ea4*/ 	.word	0x000069d0
        /*0ea8*/ 	.word	0x00000000
        /*0eac*/ 	.word	0x00000000
        /*0eb0*/ 	.short	0x0101
        /*0eb2*/ 	.byte	0xff
	.zero		1


	//   ....[221]....
        /*0eb4*/ 	.word	0x00007380
        /*0eb8*/ 	.word	0x000000ff
        /*0ebc*/ 	.word	0x00000360
        /*0ec0*/ 	.short	0x010a
        /*0ec2*/ 	.byte	0x2b
	.zero		1


	//   ....[222]....
        /*0ec4*/ 	.word	0x000073a0
        /*0ec8*/ 	.word	0x0000005c
        /*0ecc*/ 	.word	0x000003a0
        /*0ed0*/ 	.short	0x010a
        /*0ed2*/ 	.byte	0xff
	.zero		1


	//   ....[223]....
        /*0ed4*/ 	.word	0x000074f0
        /*0ed8*/ 	.word	0x000000ff
        /*0edc*/ 	.word	0x00000360
        /*0ee0*/ 	.short	0x010a
        /*0ee2*/ 	.byte	0x2b
	.zero		1


	//   ....[224]....
        /*0ee4*/ 	.word	0x000075d0
        /*0ee8*/ 	.word	0x000000ff
        /*0eec*/ 	.word	0x00000000
        /*0ef0*/ 	.short	0x0101
        /*0ef2*/ 	.byte	0x04
	.zero		1


	//   ....[225]....
        /*0ef4*/ 	.word	0x00007630
        /*0ef8*/ 	.word	0x0000005c
        /*0efc*/ 	.word	0x000003a0
        /*0f00*/ 	.short	0x010a
        /*0f02*/ 	.byte	0xff
	.zero		1


	//   ....[226]....
        /*0f04*/ 	.word	0x00007a00
        /*0f08*/ 	.word	0x000000ff
        /*0f0c*/ 	.word	0x00000000
        /*0f10*/ 	.short	0x0101
        /*0f12*/ 	.byte	0x05
	.zero		1


	//   ....[227]....
        /*0f14*/ 	.word	0x00008290
        /*0f18*/ 	.word	0x00000003
        /*0f1c*/ 	.word	0x000003f0
        /*0f20*/ 	.short	0x010a
        /*0f22*/ 	.byte	0xff
	.zero		1


	//   ....[228]....
        /*0f24*/ 	.word	0x000082f0
        /*0f28*/ 	.word	0x00000002
        /*0f2c*/ 	.word	0x000001b0
        /*0f30*/ 	.short	0x010a
        /*0f32*/ 	.byte	0xff
	.zero		1


	//   ....[229]....
        /*0f34*/ 	.word	0x00008350
        /*0f38*/ 	.word	0x00000002
        /*0f3c*/ 	.word	0x000001b0
        /*0f40*/ 	.short	0x010a
        /*0f42*/ 	.byte	0xff
	.zero		1


	//   ....[230]....
        /*0f44*/ 	.word	0x000083a0
        /*0f48*/ 	.word	0x00000002
        /*0f4c*/ 	.word	0x00000380
        /*0f50*/ 	.short	0x010a
        /*0f52*/ 	.byte	0xff
	.zero		1


	//   ....[231]....
        /*0f54*/ 	.word	0x00008400
        /*0f58*/ 	.word	0x00000000
        /*0f5c*/ 	.word	0x00000000
        /*0f60*/ 	.short	0x010a
        /*0f62*/ 	.byte	0xff
	.zero		1


	//   ....[232]....
        /*0f64*/ 	.word	0x00008460
        /*0f68*/ 	.word	0x00000000
        /*0f6c*/ 	.word	0x00000000
        /*0f70*/ 	.short	0x010a
        /*0f72*/ 	.byte	0xff
	.zero		1


	//   ....[233]....
        /*0f74*/ 	.word	0x000084c0
        /*0f78*/ 	.word	0x00000000
        /*0f7c*/ 	.word	0x00000000
        /*0f80*/ 	.short	0x010a
        /*0f82*/ 	.byte	0xff
	.zero		1


	//   ....[234]....
        /*0f84*/ 	.word	0x00008520
        /*0f88*/ 	.word	0x00000000
        /*0f8c*/ 	.word	0x00000000
        /*0f90*/ 	.short	0x010a
        /*0f92*/ 	.byte	0xff
	.zero		1


	//   ....[235]....
        /*0f94*/ 	.word	0x00008580
        /*0f98*/ 	.word	0x00000000
        /*0f9c*/ 	.word	0x00000000
        /*0fa0*/ 	.short	0x010a
        /*0fa2*/ 	.byte	0xff
	.zero		1


	//   ....[236]....
        /*0fa4*/ 	.word	0x000085e0
        /*0fa8*/ 	.word	0x00000000
        /*0fac*/ 	.word	0x00000000
        /*0fb0*/ 	.short	0x010a
        /*0fb2*/ 	.byte	0xff
	.zero		1


	//   ....[237]....
        /*0fb4*/ 	.word	0x00008640
        /*0fb8*/ 	.word	0x00000000
        /*0fbc*/ 	.word	0x00000000
        /*0fc0*/ 	.short	0x010a
        /*0fc2*/ 	.byte	0xff
	.zero		1


	//   ....[238]....
        /*0fc4*/ 	.word	0x000086a0
        /*0fc8*/ 	.word	0x00000000
        /*0fcc*/ 	.word	0x00000000
        /*0fd0*/ 	.short	0x010a
        /*0fd2*/ 	.byte	0xff
	.zero		1


	//   ....[239]....
        /*0fd4*/ 	.word	0x00008700
        /*0fd8*/ 	.word	0x00000000
        /*0fdc*/ 	.word	0x00000000
        /*0fe0*/ 	.short	0x010a
        /*0fe2*/ 	.byte	0xff
	.zero		1


	//   ....[240]....
        /*0fe4*/ 	.word	0x00008760
        /*0fe8*/ 	.word	0x00000000
        /*0fec*/ 	.word	0x00000000
        /*0ff0*/ 	.short	0x010a
        /*0ff2*/ 	.byte	0xff
	.zero		1


	//   ....[241]....
        /*0ff4*/ 	.word	0x000087c0
        /*0ff8*/ 	.word	0x00000000
        /*0ffc*/ 	.word	0x00000000
        /*1000*/ 	.short	0x010a
        /*1002*/ 	.byte	0xff
	.zero		1


	//   ....[242]....
        /*1004*/ 	.word	0x00008820
        /*1008*/ 	.word	0x00000000
        /*100c*/ 	.word	0x00000000
        /*1010*/ 	.short	0x010a
        /*1012*/ 	.byte	0xff
	.zero		1


	//   ....[243]....
        /*1014*/ 	.word	0x00008880
        /*1018*/ 	.word	0x00000000
        /*101c*/ 	.word	0x00000000
        /*1020*/ 	.short	0x010a
        /*1022*/ 	.byte	0xff
	.zero		1


	//   ....[244]....
        /*1024*/ 	.word	0x000088e0
        /*1028*/ 	.word	0x00000000
        /*102c*/ 	.word	0x00000000
        /*1030*/ 	.short	0x010a
        /*1032*/ 	.byte	0xff
	.zero		1


	//   ....[245]....
        /*1034*/ 	.word	0x00008940
        /*1038*/ 	.word	0x00000000
        /*103c*/ 	.word	0x00000000
        /*1040*/ 	.short	0x010a
        /*1042*/ 	.byte	0xff
	.zero		1


	//   ....[246]....
        /*1044*/ 	.word	0x000089a0
        /*1048*/ 	.word	0x00000000
        /*104c*/ 	.word	0x00000000
        /*1050*/ 	.short	0x010a
        /*1052*/ 	.byte	0xff
	.zero		1


	//   ....[247]....
        /*1054*/ 	.word	0x00008a00
        /*1058*/ 	.word	0x00000000
        /*105c*/ 	.word	0x00000000
        /*1060*/ 	.short	0x010a
        /*1062*/ 	.byte	0xff
	.zero		1


	//   ....[248]....
        /*1064*/ 	.word	0x00008a60
        /*1068*/ 	.word	0x00000000
        /*106c*/ 	.word	0x00000000
        /*1070*/ 	.short	0x010a
        /*1072*/ 	.byte	0xff
	.zero		1


	//   ....[249]....
        /*1074*/ 	.word	0x00008ac0
        /*1078*/ 	.word	0x00000000
        /*107c*/ 	.word	0x00000000
        /*1080*/ 	.short	0x010a
        /*1082*/ 	.byte	0xff
	.zero		1


	//   ....[250]....
        /*1084*/ 	.word	0x00008b20
        /*1088*/ 	.word	0x00000000
        /*108c*/ 	.word	0x00000000
        /*1090*/ 	.short	0x010a
        /*1092*/ 	.byte	0xff
	.zero		1


	//   ....[251]....
        /*1094*/ 	.word	0x00008b80
        /*1098*/ 	.word	0x00000000
        /*109c*/ 	.word	0x00000000
        /*10a0*/ 	.short	0x010a
        /*10a2*/ 	.byte	0xff
	.zero		1


	//   ....[252]....
        /*10a4*/ 	.word	0x00008be0
        /*10a8*/ 	.word	0x00000000
        /*10ac*/ 	.word	0x00000000
        /*10b0*/ 	.short	0x010a
        /*10b2*/ 	.byte	0xff
	.zero		1


	//   ....[253]....
        /*10b4*/ 	.word	0x00008c40
        /*10b8*/ 	.word	0x00000000
        /*10bc*/ 	.word	0x00000000
        /*10c0*/ 	.short	0x010a
        /*10c2*/ 	.byte	0xff
	.zero		1


	//   ....[254]....
        /*10c4*/ 	.word	0x00008ca0
        /*10c8*/ 	.word	0x00000000
        /*10cc*/ 	.word	0x00000000
        /*10d0*/ 	.short	0x010a
        /*10d2*/ 	.byte	0xff
	.zero		1


	//   ....[255]....
        /*10d4*/ 	.word	0x00008d00
        /*10d8*/ 	.word	0x00000000
        /*10dc*/ 	.word	0x00000000
        /*10e0*/ 	.short	0x010a
        /*10e2*/ 	.byte	0xff
	.zero		1


	//   ....[0]....
        /*10e4*/ 	.word	0x00008d60
        /*10e8*/ 	.word	0x00000000
        /*10ec*/ 	.word	0x00000000
        /*10f0*/ 	.short	0x010a
        /*10f2*/ 	.byte	0xff
	.zero		1


	//   ....[1]....
        /*10f4*/ 	.word	0x00008dc0
        /*10f8*/ 	.word	0x00000000
        /*10fc*/ 	.word	0x00000000
        /*1100*/ 	.short	0x010a
        /*1102*/ 	.byte	0xff
	.zero		1


	//   ....[2]....
        /*1104*/ 	.word	0x00008e20
        /*1108*/ 	.word	0x00000000
        /*110c*/ 	.word	0x00000000
        /*1110*/ 	.short	0x010a
        /*1112*/ 	.byte	0xff
	.zero		1


	//   ....[3]....
        /*1114*/ 	.word	0x00008e80
        /*1118*/ 	.word	0x00000000
        /*111c*/ 	.word	0x00000000
        /*1120*/ 	.short	0x010a
        /*1122*/ 	.byte	0xff
	.zero		1


	//   ....[4]....
        /*1124*/ 	.word	0x00008ee0
        /*1128*/ 	.word	0x00000000
        /*112c*/ 	.word	0x00000000
        /*1130*/ 	.short	0x010a
        /*1132*/ 	.byte	0xff
	.zero		1


	//   ....[5]....
        /*1134*/ 	.word	0x00008f40
        /*1138*/ 	.word	0x00000000
        /*113c*/ 	.word	0x00000000
        /*1140*/ 	.short	0x010a
        /*1142*/ 	.byte	0xff
	.zero		1


	//   ....[6]....
        /*1144*/ 	.word	0x00008fa0
        /*1148*/ 	.word	0x00000000
        /*114c*/ 	.word	0x00000000
        /*1150*/ 	.short	0x010a
        /*1152*/ 	.byte	0xff
	.zero		1


	//   ....[7]....
        /*1154*/ 	.word	0x00009000
        /*1158*/ 	.word	0x00000000
        /*115c*/ 	.word	0x00000000
        /*1160*/ 	.short	0x010a
        /*1162*/ 	.byte	0xff
	.zero		1


	//   ....[8]....
        /*1164*/ 	.word	0x00009060
        /*1168*/ 	.word	0x00000000
        /*116c*/ 	.word	0x00000000
        /*1170*/ 	.short	0x010a
        /*1172*/ 	.byte	0xff
	.zero		1


	//   ....[9]....
        /*1174*/ 	.word	0x000090c0
        /*1178*/ 	.word	0x00000000
        /*117c*/ 	.word	0x00000000
        /*1180*/ 	.short	0x010a
        /*1182*/ 	.byte	0xff
	.zero		1


	//   ....[10]....
        /*1184*/ 	.word	0x00009120
        /*1188*/ 	.word	0x00000000
        /*118c*/ 	.word	0x00000000
        /*1190*/ 	.short	0x010a
        /*1192*/ 	.byte	0xff
	.zero		1


	//   ....[11]....
        /*1194*/ 	.word	0x00009180
        /*1198*/ 	.word	0x00000000
        /*119c*/ 	.word	0x00000000
        /*11a0*/ 	.short	0x010a
        /*11a2*/ 	.byte	0xff
	.zero		1


	//   ....[12]....
        /*11a4*/ 	.word	0x000091e0
        /*11a8*/ 	.word	0x00000000
        /*11ac*/ 	.word	0x00000000
        /*11b0*/ 	.short	0x010a
        /*11b2*/ 	.byte	0xff
	.zero		1


	//   ....[13]....
        /*11b4*/ 	.word	0x00009240
        /*11b8*/ 	.word	0x00000000
        /*11bc*/ 	.word	0x00000000
        /*11c0*/ 	.short	0x010a
        /*11c2*/ 	.byte	0xff
	.zero		1


	//   ....[14]....
        /*11c4*/ 	.word	0x000092a0
        /*11c8*/ 	.word	0x00000000
        /*11cc*/ 	.word	0x00000000
        /*11d0*/ 	.short	0x010a
        /*11d2*/ 	.byte	0xff
	.zero		1


	//   ....[15]....
        /*11d4*/ 	.word	0x00009300
        /*11d8*/ 	.word	0x00000000
        /*11dc*/ 	.word	0x00000000
        /*11e0*/ 	.short	0x010a
        /*11e2*/ 	.byte	0xff
	.zero		1


	//   ....[16]....
        /*11e4*/ 	.word	0x00009360
        /*11e8*/ 	.word	0x00000000
        /*11ec*/ 	.word	0x00000000
        /*11f0*/ 	.short	0x010a
        /*11f2*/ 	.byte	0xff
	.zero		1


	//   ....[17]....
        /*11f4*/ 	.word	0x000093c0
        /*11f8*/ 	.word	0x00000000
        /*11fc*/ 	.word	0x00000000
        /*1200*/ 	.short	0x010a
        /*1202*/ 	.byte	0xff
	.zero		1


	//   ....[18]....
        /*1204*/ 	.word	0x00009420
        /*1208*/ 	.word	0x00000000
        /*120c*/ 	.word	0x00000000
        /*1210*/ 	.short	0x010a
        /*1212*/ 	.byte	0xff
	.zero		1


	//   ....[19]....
        /*1214*/ 	.word	0x00009480
        /*1218*/ 	.word	0x00000000
        /*121c*/ 	.word	0x00000000
        /*1220*/ 	.short	0x010a
        /*1222*/ 	.byte	0xff
	.zero		1


	//   ....[20]....
        /*1224*/ 	.word	0x000094e0
        /*1228*/ 	.word	0x00000000
        /*122c*/ 	.word	0x00000000
        /*1230*/ 	.short	0x010a
        /*1232*/ 	.byte	0xff
	.zero		1


	//   ....[21]....
        /*1234*/ 	.word	0x00009540
        /*1238*/ 	.word	0x00000000
        /*123c*/ 	.word	0x00000000
        /*1240*/ 	.short	0x010a
        /*1242*/ 	.byte	0xff
	.zero		1


	//   ....[22]....
        /*1244*/ 	.word	0x000095a0
        /*1248*/ 	.word	0x00000000
        /*124c*/ 	.word	0x00000000
        /*1250*/ 	.short	0x010a
        /*1252*/ 	.byte	0xff
	.zero		1


	//   ....[23]....
        /*1254*/ 	.word	0x00009600
        /*1258*/ 	.word	0x00000000
        /*125c*/ 	.word	0x00000000
        /*1260*/ 	.short	0x010a
        /*1262*/ 	.byte	0xff
	.zero		1


	//   ....[24]....
        /*1264*/ 	.word	0x00009660
        /*1268*/ 	.word	0x00000000
        /*126c*/ 	.word	0x00000000
        /*1270*/ 	.short	0x010a
        /*1272*/ 	.byte	0xff
	.zero		1


	//   ....[25]....
        /*1274*/ 	.word	0x000096c0
        /*1278*/ 	.word	0x00000000
        /*127c*/ 	.word	0x00000000
        /*1280*/ 	.short	0x010a
        /*1282*/ 	.byte	0xff
	.zero		1


	//   ....[26]....
        /*1284*/ 	.word	0x00009720
        /*1288*/ 	.word	0x00000000
        /*128c*/ 	.word	0x00000000
        /*1290*/ 	.short	0x010a
        /*1292*/ 	.byte	0xff
	.zero		1


	//   ....[27]....
        /*1294*/ 	.word	0x00009780
        /*1298*/ 	.word	0x00000000
        /*129c*/ 	.word	0x00000000
        /*12a0*/ 	.short	0x010a
        /*12a2*/ 	.byte	0xff
	.zero		1


	//   ....[28]....
        /*12a4*/ 	.word	0x000097d0
        /*12a8*/ 	.word	0x00000000
        /*12ac*/ 	.word	0x000003e0
        /*12b0*/ 	.short	0x010a
        /*12b2*/ 	.byte	0xff
	.zero		1


	//   ....[29]....
        /*12b4*/ 	.word	0x00009830
        /*12b8*/ 	.word	0x00000000
        /*12bc*/ 	.word	0x00000390
        /*12c0*/ 	.short	0x010a
        /*12c2*/ 	.byte	0xff
	.zero		1


	//   ....[30]....
        /*12c4*/ 	.word	0x00009880
        /*12c8*/ 	.word	0x00000000
        /*12cc*/ 	.word	0x00000380
        /*12d0*/ 	.short	0x010a
        /*12d2*/ 	.byte	0xff
	.zero		1


	//   ....[31]....
        /*12d4*/ 	.word	0x000098e0
        /*12d8*/ 	.word	0x00000000
        /*12dc*/ 	.word	0x00000390
        /*12e0*/ 	.short	0x010a
        /*12e2*/ 	.byte	0xff
	.zero		1


	//   ....[32]....
        /*12e4*/ 	.word	0x00009930
        /*12e8*/ 	.word	0x00000000
        /*12ec*/ 	.word	0x00000380
        /*12f0*/ 	.short	0x010a
        /*12f2*/ 	.byte	0xff
	.zero		1


	//   ....[33]....
        /*12f4*/ 	.word	0x00009990
        /*12f8*/ 	.word	0x00000003
        /*12fc*/ 	.word	0x000003c0
        /*1300*/ 	.short	0x010a
        /*1302*/ 	.byte	0xff
	.zero		1


	//   ....[34]....
        /*1304*/ 	.word	0x000099f0
        /*1308*/ 	.word	0x00000000
        /*130c*/ 	.word	0x00000000
        /*1310*/ 	.short	0x010a
        /*1312*/ 	.byte	0xff
	.zero		1


	//   ....[35]....
        /*1314*/ 	.word	0x00009a50
        /*1318*/ 	.word	0x00000000
        /*131c*/ 	.word	0x00000000
        /*1320*/ 	.short	0x010a
        /*1322*/ 	.byte	0xff
	.zero		1


	//   ....[36]....
        /*1324*/ 	.word	0x00009ab0
        /*1328*/ 	.word	0x00000000
        /*132c*/ 	.word	0x00000000
        /*1330*/ 	.short	0x010a
        /*1332*/ 	.byte	0xff
	.zero		1


	//   ....[37]....
        /*1334*/ 	.word	0x00009b10
        /*1338*/ 	.word	0x00000000
        /*133c*/ 	.word	0x00000000
        /*1340*/ 	.short	0x010a
        /*1342*/ 	.byte	0xff
	.zero		1


	//   ....[38]....
        /*1344*/ 	.word	0x00009b70
        /*1348*/ 	.word	0x00000000
        /*134c*/ 	.word	0x00000000
        /*1350*/ 	.short	0x010a
        /*1352*/ 	.byte	0xff
	.zero		1


	//   ....[39]....
        /*1354*/ 	.word	0x00009bc0
        /*1358*/ 	.word	0x00000000
        /*135c*/ 	.word	0x00000380
        /*1360*/ 	.short	0x010a
        /*1362*/ 	.byte	0xff
	.zero		1


	//   ....[40]....
        /*1364*/ 	.word	0x00009c20
        /*1368*/ 	.word	0x00000000
        /*136c*/ 	.word	0x00000378
        /*1370*/ 	.short	0x010a
        /*1372*/ 	.byte	0xff
	.zero		1


	//   ....[41]....
        /*1374*/ 	.word	0x00009c80
        /*1378*/ 	.word	0x00000003
        /*137c*/ 	.word	0x00000368
        /*1380*/ 	.short	0x010a
        /*1382*/ 	.byte	0xff
	.zero		1


	//   ....[42]....
        /*1384*/ 	.word	0x00009cd0
        /*1388*/ 	.word	0x00000000
        /*138c*/ 	.word	0x00000380
        /*1390*/ 	.short	0x010a
        /*1392*/ 	.byte	0xff
	.zero		1


	//   ....[43]....
        /*1394*/ 	.word	0x00009d30
        /*1398*/ 	.word	0x00000000
        /*139c*/ 	.word	0x00000360
        /*13a0*/ 	.short	0x010a
        /*13a2*/ 	.byte	0xff
	.zero		1


	//   ....[44]....
        /*13a4*/ 	.word	0x00009d80
        /*13a8*/ 	.word	0x0000005c
        /*13ac*/ 	.word	0x000003a0
        /*13b0*/ 	.short	0x010a
        /*13b2*/ 	.byte	0xff
	.zero		1


	//----- nvinfo : EIATTR_NUM_MBARRIERS
	.align		4
.L_47:
        /*13b4*/ 	.byte	0x03, 0x38
        /*13b6*/ 	.short	0x0080


	//----- nvinfo : EIATTR_EXIT_INSTR_OFFSETS
	.align		4
        /*13b8*/ 	.byte	0x04, 0x1c
        /*13ba*/ 	.short	(.L_49 - .L_48)


	//   ....[0]....
.L_48:
        /*13bc*/ 	.word	0x00004710


	//   ....[1]....
        /*13c0*/ 	.word	0x00004c00


	//   ....[2]....
        /*13c4*/ 	.word	0x00004c60


	//   ....[3]....
        /*13c8*/ 	.word	0x00005a60


	//   ....[4]....
        /*13cc*/ 	.word	0x00006590


	//   ....[5]....
        /*13d0*/ 	.word	0x000065d0


	//   ....[6]....
        /*13d4*/ 	.word	0x00008280


	//----- nvinfo : EIATTR_MAX_THREADS
	.align		4
.L_49:
        /*13d8*/ 	.byte	0x04, 0x05
        /*13da*/ 	.short	(.L_51 - .L_50)
.L_50:
        /*13dc*/ 	.word	0x00000100
        /*13e0*/ 	.word	0x00000001
        /*13e4*/ 	.word	0x00000001


	//----- nvinfo : EIATTR_CRS_STACK_SIZE
	.align		4
.L_51:
        /*13e8*/ 	.byte	0x04, 0x1e
        /*13ea*/ 	.short	(.L_53 - .L_52)
.L_52:
        /*13ec*/ 	.word	0x00000000


	//----- nvinfo : EIATTR_CBANK_PARAM_SIZE
	.align		4
.L_53:
        /*13f0*/ 	.byte	0x03, 0x19
        /*13f2*/ 	.short	0x0800


	//----- nvinfo : EIATTR_PARAM_CBANK
	.align		4
        /*13f4*/ 	.byte	0x04, 0x0a
        /*13f6*/ 	.short	(.L_55 - .L_54)
	.align		4
.L_54:
        /*13f8*/ 	.word	index@(.nv.constant0._ZN7cutlass13device_kernelINS_4gemm6kernel13GemmUniversalIN4cute5tupleIJiiiiEEENS1_10collective13CollectiveMmaINS1_35MainloopSm100TmaUmmaWarpSpecializedILi54ELi2ELi4ENS5_IJNS4_1CILi1EEESB_SB_EEEEENS5_IJNSA_ILi64EEESE_NSA_ILi32EEEEEENS_12float_e4m3_tENS5_IJSB_llEEESH_SI_NS4_8TiledMMAINS4_8MMA_AtomIJNS4_10MMA_TraitsINS4_19SM100_MMA_F8F6F4_SSEJSH_SH_fSE_SE_NS4_17integral_constantINS4_4UMMA5MajorELSP_1EEESQ_NSN_INSO_7ScaleInELSR_0EEESS_EEEEEENS4_6LayoutISC_NS5_IJNSA_ILi0EEESW_SW_EEEEENS5_IJNS4_10UnderscoreESZ_SZ_EEEEENS4_13SM90_TMA_LOADENS4_14ComposedLayoutINS4_7SwizzleILi2ELi4ELi3EEENS4_18smem_ptr_flag_bitsILi8EEENSV_INS5_IJSE_NSA_ILi8EEEEEENS5_IJSB_SE_EEEEEEEvNS4_8identityES12_S1C_vS1D_EENS_8epilogue10collective18CollectiveEpilogueINS1F_23Sm100TmaWarpSpecializedILi1ELi1ELi32ELb0ELb0EEEJSG_NS5_IJNSV_ISE_SB_EES1K_EEESH_NS5_IJlSB_lEEESH_S1M_NS1F_6fusion15FusionCallbacksIS1J_NS1N_17LinearCombinationISH_fSH_fLNS_15FloatRoundStyleE2EEESG_S1L_JEEENS4_5SM1004TMEM4LOAD26SM100_TMEM_LOAD_16dp32b32xES12_NS13_IS15_S17_NSV_INS5_IJS18_SE_EEENS5_IJSE_SB_EEEEEEENS4_39AutoVectorizingCopyWithAssumedAlignmentILi128EEENS4_14SM90_TMA_STOREES20_S22_S22_EEEvvEEEEvNT_6ParamsE)
        /*13fc*/ 	.short	0x0380
        /*13fe*/ 	.short	0x0800


	//----- nvinfo : EIATTR_SW_WAR
	.align		4
.L_55:
        /*1400*/ 	.byte	0x04, 0x36
        /*1402*/ 	.short	(.L_57 - .L_56)
.L_56:
        /*1404*/ 	.word	0x00000008
.L_57:


//--------------------- .nv.callgraph             --------------------------
	.section	.nv.callgraph,"",@"SHT_CUDA_CALLGRAPH"
	.align	4
	.sectionentsize	8
	.align		4
        /*0000*/ 	.word	0x00000000
	.align		4
        /*0004*/ 	.word	0xffffffff
	.align		4
        /*0008*/ 	.word	index@(_ZN7cutlass13device_kernelINS_4gemm6kernel13GemmUniversalIN4cute5tupleIJiiiiEEENS1_10collective13CollectiveMmaINS1_35MainloopSm100TmaUmmaWarpSpecializedILi54ELi2ELi4ENS5_IJNS4_1CILi1EEESB_SB_EEEEENS5_IJNSA_ILi64EEESE_NSA_ILi32EEEEEENS_12float_e4m3_tENS5_IJSB_llEEESH_SI_NS4_8TiledMMAINS4_8MMA_AtomIJNS4_10MMA_TraitsINS4_19SM100_MMA_F8F6F4_SSEJSH_SH_fSE_SE_NS4_17integral_constantINS4_4UMMA5MajorELSP_1EEESQ_NSN_INSO_7ScaleInELSR_0EEESS_EEEEEENS4_6LayoutISC_NS5_IJNSA_ILi0EEESW_SW_EEEEENS5_IJNS4_10UnderscoreESZ_SZ_EEEEENS4_13SM90_TMA_LOADENS4_14ComposedLayoutINS4_7SwizzleILi2ELi4ELi3EEENS4_18smem_ptr_flag_bitsILi8EEENSV_INS5_IJSE_NSA_ILi8EEEEEENS5_IJSB_SE_EEEEEEEvNS4_8identityES12_S1C_vS1D_EENS_8epilogue10collective18CollectiveEpilogueINS1F_23Sm100TmaWarpSpecializedILi1ELi1ELi32ELb0ELb0EEEJSG_NS5_IJNSV_ISE_SB_EES1K_EEESH_NS5_IJlSB_lEEESH_S1M_NS1F_6fusion15FusionCallbacksIS1J_NS1N_17LinearCombinationISH_fSH_fLNS_15FloatRoundStyleE2EEESG_S1L_JEEENS4_5SM1004TMEM4LOAD26SM100_TMEM_LOAD_16dp32b32xES12_NS13_IS15_S17_NSV_INS5_IJS18_SE_EEENS5_IJSE_SB_EEEEEEENS4_39AutoVectorizingCopyWithAssumedAlignmentILi128EEENS4_14SM90_TMA_STOREES20_S22_S22_EEEvvEEEEvNT_6ParamsE)
	.align		4
        /*000c*/ 	.word	index@(__assertfail)
	.align		4
        /*0010*/ 	.word	0x00000000
	.align		4
        /*0014*/ 	.word	0xfffffffe
	.align		4
        /*0018*/ 	.word	0x00000000
	.align		4
        /*001c*/ 	.word	0xfffffffd
	.align		4
        /*0020*/ 	.word	0x00000000
	.align		4
        /*0024*/ 	.word	0xfffffffc


//--------------------- .nv.constant4             --------------------------
	.section	.nv.constant4,"a",@progbits
	.align	8
	.align		8
.nv.constant4:
        /*0000*/ 	.dword	__assertfail
	.align		8
        /*0008*/ 	.dword	__unnamed_1
	.align		8
        /*0010*/ 	.dword	__unnamed_2
	.align		8
        /*0018*/ 	.dword	_ZN40_INTERNAL_047e8163_4_k_cu_653e1e2e_269294cuda3std3__45__cpo5beginE
	.align		8
        /*0020*/ 	.dword	_ZN40_INTERNAL_047e8163_4_k_cu_653e1e2e_269294cuda3std3__45__cpo3endE
	.align		8
        /*0028*/ 	.dword	_ZN40_INTERNAL_047e8163_4_k_cu_653e1e2e_269294cuda3std3__45__cpo6cbeginE
	.align		8
        /*0030*/ 	.dword	_ZN40_INTERNAL_047e8163_4_k_cu_653e1e2e_269294cuda3std3__45__cpo4cendE
	.align		8
        /*0038*/ 	.dword	_ZN40_INTERNAL_047e8163_4_k_cu_653e1e2e_269294cuda3std3__442_GLOBAL__N__047e8163_4_k_cu_653e1e2e_269296ignoreE
	.align		8
        /*0040*/ 	.dword	_ZN40_INTERNAL_047e8163_4_k_cu_653e1e2e_269294cuda3std3__419piecewise_constructE
	.align		8
        /*0048*/ 	.dword	_ZN40_INTERNAL_047e8163_4_k_cu_653e1e2e_269294cuda3std3__48in_placeE
	.align		8
        /*0050*/ 	.dword	_ZN40_INTERNAL_047e8163_4_k_cu_653e1e2e_269294cuda3std6ranges3__45__cpo4swapE
	.align		8
        /*0058*/ 	.dword	_ZN40_INTERNAL_047e8163_4_k_cu_653e1e2e_269294cuda3std6ranges3__45__cpo9iter_moveE
	.align		8
        /*0060*/ 	.dword	_ZN40_INTERNAL_047e8163_4_k_cu_653e1e2e_269294cute7productE
	.align		8
        /*0068*/ 	.dword	_ZN40_INTERNAL_047e8163_4_k_cu_653e1e2e_269294cute1_E
	.align		8
        /*0070*/ 	.dword	$str$25
	.align		8
        /*0078*/ 	.dword	$str$26
	.align		8
        /*0080*/ 	.dword	$str$27
	.align		8
        /*0088*/ 	.dword	$str$28


//--------------------- .text._ZN7cutlass13device_kernelINS_4gemm6kernel13GemmUniversalIN4cute5tupleIJiiiiEEENS1_10collective13CollectiveMmaINS1_35MainloopSm100TmaUmmaWarpSpecializedILi54ELi2ELi4ENS5_IJNS4_1CILi1EEESB_SB_EEEEENS5_IJNSA_ILi64EEESE_NSA_ILi32EEEEEENS_12float_e4m3_tENS5_IJSB_llEEESH_SI_NS4_8TiledMMAINS4_8MMA_AtomIJNS4_10MMA_TraitsINS4_19SM100_MMA_F8F6F4_SSEJSH_SH_fSE_SE_NS4_17integral_constantINS4_4UMMA5MajorELSP_1EEESQ_NSN_INSO_7ScaleInELSR_0EEESS_EEEEEENS4_6LayoutISC_NS5_IJNSA_ILi0EEESW_SW_EEEEENS5_IJNS4_10UnderscoreESZ_SZ_EEEEENS4_13SM90_TMA_LOADENS4_14ComposedLayoutINS4_7SwizzleILi2ELi4ELi3EEENS4_18smem_ptr_flag_bitsILi8EEENSV_INS5_IJSE_NSA_ILi8EEEEEENS5_IJSB_SE_EEEEEEEvNS4_8identityES12_S1C_vS1D_EENS_8epilogue10collective18CollectiveEpilogueINS1F_23Sm100TmaWarpSpecializedILi1ELi1ELi32ELb0ELb0EEEJSG_NS5_IJNSV_ISE_SB_EES1K_EEESH_NS5_IJlSB_lEEESH_S1M_NS1F_6fusion15FusionCallbacksIS1J_NS1N_17LinearCombinationISH_fSH_fLNS_15FloatRoundStyleE2EEESG_S1L_JEEENS4_5SM1004TMEM4LOAD26SM100_TMEM_LOAD_16dp32b32xES12_NS13_IS15_S17_NSV_INS5_IJS18_SE_EEENS5_IJSE_SB_EEEEEEENS4_39AutoVectorizingCopyWithAssumedAlignmentILi128EEENS4_14SM90_TMA_STOREES20_S22_S22_EEEvvEEEEvNT_6ParamsE --------------------------
	.section	.text._ZN7cutlass13device_kernelINS_4gemm6kernel13GemmUniversalIN4cute5tupleIJiiiiEEENS1_10collective13CollectiveMmaINS1_35MainloopSm100TmaUmmaWarpSpecializedILi54ELi2ELi4ENS5_IJNS4_1CILi1EEESB_SB_EEEEENS5_IJNSA_ILi64EEESE_NSA_ILi32EEEEEENS_12float_e4m3_tENS5_IJSB_llEEESH_SI_NS4_8TiledMMAINS4_8MMA_AtomIJNS4_10MMA_TraitsINS4_19SM100_MMA_F8F6F4_SSEJSH_SH_fSE_SE_NS4_17integral_constantINS4_4UMMA5MajorELSP_1EEESQ_NSN_INSO_7ScaleInELSR_0EEESS_EEEEEENS4_6LayoutISC_NS5_IJNSA_ILi0EEESW_SW_EEEEENS5_IJNS4_10UnderscoreESZ_SZ_EEEEENS4_13SM90_TMA_LOADENS4_14ComposedLayoutINS4_7SwizzleILi2ELi4ELi3EEENS4_18smem_ptr_flag_bitsILi8EEENSV_INS5_IJSE_NSA_ILi8EEEEEENS5_IJSB_SE_EEEEEEEvNS4_8identityES12_S1C_vS1D_EENS_8epilogue10collective18CollectiveEpilogueINS1F_23Sm100TmaWarpSpecializedILi1ELi1ELi32ELb0ELb0EEEJSG_NS5_IJNSV_ISE_SB_EES1K_EEESH_NS5_IJlSB_lEEESH_S1M_NS1F_6fusion15FusionCallbacksIS1J_NS1N_17LinearCombinationISH_fSH_fLNS_15FloatRoundStyleE2EEESG_S1L_JEEENS4_5SM1004TMEM4LOAD26SM100_TMEM_LOAD_16dp32b32xES12_NS13_IS15_S17_NSV_INS5_IJS18_SE_EEENS5_IJSE_SB_EEEEEEENS4_39AutoVectorizingCopyWithAssumedAlignmentILi128EEENS4_14SM90_TMA_STOREES20_S22_S22_EEEvvEEEEvNT_6ParamsE,"ax",@progbits
	.align	128
.text._ZN7cutlass13device_kernelINS_4gemm6kernel13GemmUniversalIN4cute5tupleIJiiiiEEENS1_10collective13CollectiveMmaINS1_35MainloopSm100TmaUmmaWarpSpecializedILi54ELi2ELi4ENS5_IJNS4_1CILi1EEESB_SB_EEEEENS5_IJNSA_ILi64EEESE_NSA_ILi32EEEEEENS_12float_e4m3_tENS5_IJSB_llEEESH_SI_NS4_8TiledMMAINS4_8MMA_AtomIJNS4_10MMA_TraitsINS4_19SM100_MMA_F8F6F4_SSEJSH_SH_fSE_SE_NS4_17integral_constantINS4_4UMMA5MajorELSP_1EEESQ_NSN_INSO_7ScaleInELSR_0EEESS_EEEEEENS4_6LayoutISC_NS5_IJNSA_ILi0EEESW_SW_EEEEENS5_IJNS4_10UnderscoreESZ_SZ_EEEEENS4_13SM90_TMA_LOADENS4_14ComposedLayoutINS4_7SwizzleILi2ELi4ELi3EEENS4_18smem_ptr_flag_bitsILi8EEENSV_INS5_IJSE_NSA_ILi8EEEEEENS5_IJSB_SE_EEEEEEEvNS4_8identityES12_S1C_vS1D_EENS_8epilogue10collective18CollectiveEpilogueINS1F_23Sm100TmaWarpSpecializedILi1ELi1ELi32ELb0ELb0EEEJSG_NS5_IJNSV_ISE_SB_EES1K_EEESH_NS5_IJlSB_lEEESH_S1M_NS1F_6fusion15FusionCallbacksIS1J_NS1N_17LinearCombinationISH_fSH_fLNS_15FloatRoundStyleE2EEESG_S1L_JEEENS4_5SM1004TMEM4LOAD26SM100_TMEM_LOAD_16dp32b32xES12_NS13_IS15_S17_NSV_INS5_IJS18_SE_EEENS5_IJSE_SB_EEEEEEENS4_39AutoVectorizingCopyWithAssumedAlignmentILi128EEENS4_14SM90_TMA_STOREES20_S22_S22_EEEvvEEEEvNT_6ParamsE:
        .type           _ZN7cutlass13device_kernelINS_4gemm6kernel13GemmUniversalIN4cute5tupleIJiiiiEEENS1_10collective13CollectiveMmaINS1_35MainloopSm100TmaUmmaWarpSpecializedILi54ELi2ELi4ENS5_IJNS4_1CILi1EEESB_SB_EEEEENS5_IJNSA_ILi64EEESE_NSA_ILi32EEEEEENS_12float_e4m3_tENS5_IJSB_llEEESH_SI_NS4_8TiledMMAINS4_8MMA_AtomIJNS4_10MMA_TraitsINS4_19SM100_MMA_F8F6F4_SSEJSH_SH_fSE_SE_NS4_17integral_constantINS4_4UMMA5MajorELSP_1EEESQ_NSN_INSO_7ScaleInELSR_0EEESS_EEEEEENS4_6LayoutISC_NS5_IJNSA_ILi0EEESW_SW_EEEEENS5_IJNS4_10UnderscoreESZ_SZ_EEEEENS4_13SM90_TMA_LOADENS4_14ComposedLayoutINS4_7SwizzleILi2ELi4ELi3EEENS4_18smem_ptr_flag_bitsILi8EEENSV_INS5_IJSE_NSA_ILi8EEEEEENS5_IJSB_SE_EEEEEEEvNS4_8identityES12_S1C_vS1D_EENS_8epilogue10collective18CollectiveEpilogueINS1F_23Sm100TmaWarpSpecializedILi1ELi1ELi32ELb0ELb0EEEJSG_NS5_IJNSV_ISE_SB_EES1K_EEESH_NS5_IJlSB_lEEESH_S1M_NS1F_6fusion15FusionCallbacksIS1J_NS1N_17LinearCombinationISH_fSH_fLNS_15FloatRoundStyleE2EEESG_S1L_JEEENS4_5SM1004TMEM4LOAD26SM100_TMEM_LOAD_16dp32b32xES12_NS13_IS15_S17_NSV_INS5_IJS18_SE_EEENS5_IJSE_SB_EEEEEEENS4_39AutoVectorizingCopyWithAssumedAlignmentILi128EEENS4_14SM90_TMA_STOREES20_S22_S22_EEEvvEEEEvNT_6ParamsE,@function
        .size           _ZN7cutlass13device_kernelINS_4gemm6kernel13GemmUniversalIN4cute5tupleIJiiiiEEENS1_10collective13CollectiveMmaINS1_35MainloopSm100TmaUmmaWarpSpecializedILi54ELi2ELi4ENS5_IJNS4_1CILi1EEESB_SB_EEEEENS5_IJNSA_ILi64EEESE_NSA_ILi32EEEEEENS_12float_e4m3_tENS5_IJSB_llEEESH_SI_NS4_8TiledMMAINS4_8MMA_AtomIJNS4_10MMA_TraitsINS4_19SM100_MMA_F8F6F4_SSEJSH_SH_fSE_SE_NS4_17integral_constantINS4_4UMMA5MajorELSP_1EEESQ_NSN_INSO_7ScaleInELSR_0EEESS_EEEEEENS4_6LayoutISC_NS5_IJNSA_ILi0EEESW_SW_EEEEENS5_IJNS4_10UnderscoreESZ_SZ_EEEEENS4_13SM90_TMA_LOADENS4_14ComposedLayoutINS4_7SwizzleILi2ELi4ELi3EEENS4_18smem_ptr_flag_bitsILi8EEENSV_INS5_IJSE_NSA_ILi8EEEEEENS5_IJSB_SE_EEEEEEEvNS4_8identityES12_S1C_vS1D_EENS_8epilogue10collective18CollectiveEpilogueINS1F_23Sm100TmaWarpSpecializedILi1ELi1ELi32ELb0ELb0EEEJSG_NS5_IJNSV_ISE_SB_EES1K_EEESH_NS5_IJlSB_lEEESH_S1M_NS1F_6fusion15FusionCallbacksIS1J_NS1N_17LinearCombinationISH_fSH_fLNS_15FloatRoundStyleE2EEESG_S1L_JEEENS4_5SM1004TMEM4LOAD26SM100_TMEM_LOAD_16dp32b32xES12_NS13_IS15_S17_NSV_INS5_IJS18_SE_EEENS5_IJSE_SB_EEEEEEENS4_39AutoVectorizingCopyWithAssumedAlignmentILi128EEENS4_14SM90_TMA_STOREES20_S22_S22_EEEvvEEEEvNT_6ParamsE,(.L_x_279 - _ZN7cutlass13device_kernelINS_4gemm6kernel13GemmUniversalIN4cute5tupleIJiiiiEEENS1_10collective13CollectiveMmaINS1_35MainloopSm100TmaUmmaWarpSpecializedILi54ELi2ELi4ENS5_IJNS4_1CILi1EEESB_SB_EEEEENS5_IJNSA_ILi64EEESE_NSA_ILi32EEEEEENS_12float_e4m3_tENS5_IJSB_llEEESH_SI_NS4_8TiledMMAINS4_8MMA_AtomIJNS4_10MMA_TraitsINS4_19SM100_MMA_F8F6F4_SSEJSH_SH_fSE_SE_NS4_17integral_constantINS4_4UMMA5MajorELSP_1EEESQ_NSN_INSO_7ScaleInELSR_0EEESS_EEEEEENS4_6LayoutISC_NS5_IJNSA_ILi0EEESW_SW_EEEEENS5_IJNS4_10UnderscoreESZ_SZ_EEEEENS4_13SM90_TMA_LOADENS4_14ComposedLayoutINS4_7SwizzleILi2ELi4ELi3EEENS4_18smem_ptr_flag_bitsILi8EEENSV_INS5_IJSE_NSA_ILi8EEEEEENS5_IJSB_SE_EEEEEEEvNS4_8identityES12_S1C_vS1D_EENS_8epilogue10collective18CollectiveEpilogueINS1F_23Sm100TmaWarpSpecializedILi1ELi1ELi32ELb0ELb0EEEJSG_NS5_IJNSV_ISE_SB_EES1K_EEESH_NS5_IJlSB_lEEESH_S1M_NS1F_6fusion15FusionCallbacksIS1J_NS1N_17LinearCombinationISH_fSH_fLNS_15FloatRoundStyleE2EEESG_S1L_JEEENS4_5SM1004TMEM4LOAD26SM100_TMEM_LOAD_16dp32b32xES12_NS13_IS15_S17_NSV_INS5_IJS18_SE_EEENS5_IJSE_SB_EEEEEEENS4_39AutoVectorizingCopyWithAssumedAlignmentILi128EEENS4_14SM90_TMA_STOREES20_S22_S22_EEEvvEEEEvNT_6ParamsE)
        .other          _ZN7cutlass13device_kernelINS_4gemm6kernel13GemmUniversalIN4cute5tupleIJiiiiEEENS1_10collective13CollectiveMmaINS1_35MainloopSm100TmaUmmaWarpSpecializedILi54ELi2ELi4ENS5_IJNS4_1CILi1EEESB_SB_EEEEENS5_IJNSA_ILi64EEESE_NSA_ILi32EEEEEENS_12float_e4m3_tENS5_IJSB_llEEESH_SI_NS4_8TiledMMAINS4_8MMA_AtomIJNS4_10MMA_TraitsINS4_19SM100_MMA_F8F6F4_SSEJSH_SH_fSE_SE_NS4_17integral_constantINS4_4UMMA5MajorELSP_1EEESQ_NSN_INSO_7ScaleInELSR_0EEESS_EEEEEENS4_6LayoutISC_NS5_IJNSA_ILi0EEESW_SW_EEEEENS5_IJNS4_10UnderscoreESZ_SZ_EEEEENS4_13SM90_TMA_LOADENS4_14ComposedLayoutINS4_7SwizzleILi2ELi4ELi3EEENS4_18smem_ptr_flag_bitsILi8EEENSV_INS5_IJSE_NSA_ILi8EEEEEENS5_IJSB_SE_EEEEEEEvNS4_8identityES12_S1C_vS1D_EENS_8epilogue10collective18CollectiveEpilogueINS1F_23Sm100TmaWarpSpecializedILi1ELi1ELi32ELb0ELb0EEEJSG_NS5_IJNSV_ISE_SB_EES1K_EEESH_NS5_IJlSB_lEEESH_S1M_NS1F_6fusion15FusionCallbacksIS1J_NS1N_17LinearCombinationISH_fSH_fLNS_15FloatRoundStyleE2EEESG_S1L_JEEENS4_5SM1004TMEM4LOAD26SM100_TMEM_LOAD_16dp32b32xES12_NS13_IS15_S17_NSV_INS5_IJS18_SE_EEENS5_IJSE_SB_EEEEEEENS4_39AutoVectorizingCopyWithAssumedAlignmentILi128EEENS4_14SM90_TMA_STOREES20_S22_S22_EEEvvEEEEvNT_6ParamsE,@"STO_CUDA_ENTRY STV_DEFAULT"
_ZN7cutlass13device_kernelINS_4gemm6kernel13GemmUniversalIN4cute5tupleIJiiiiEEENS1_10collective13CollectiveMmaINS1_35MainloopSm100TmaUmmaWarpSpecializedILi54ELi2ELi4ENS5_IJNS4_1CILi1EEESB_SB_EEEEENS5_IJNSA_ILi64EEESE_NSA_ILi32EEEEEENS_12float_e4m3_tENS5_IJSB_llEEESH_SI_NS4_8TiledMMAINS4_8MMA_AtomIJNS4_10MMA_TraitsINS4_19SM100_MMA_F8F6F4_SSEJSH_SH_fSE_SE_NS4_17integral_constantINS4_4UMMA5MajorELSP_1EEESQ_NSN_INSO_7ScaleInELSR_0EEESS_EEEEEENS4_6LayoutISC_NS5_IJNSA_ILi0EEESW_SW_EEEEENS5_IJNS4_10UnderscoreESZ_SZ_EEEEENS4_13SM90_TMA_LOADENS4_14ComposedLayoutINS4_7SwizzleILi2ELi4ELi3EEENS4_18smem_ptr_flag_bitsILi8EEENSV_INS5_IJSE_NSA_ILi8EEEEEENS5_IJSB_SE_EEEEEEEvNS4_8identityES12_S1C_vS1D_EENS_8epilogue10collective18CollectiveEpilogueINS1F_23Sm100TmaWarpSpecializedILi1ELi1ELi32ELb0ELb0EEEJSG_NS5_IJNSV_ISE_SB_EES1K_EEESH_NS5_IJlSB_lEEESH_S1M_NS1F_6fusion15FusionCallbacksIS1J_NS1N_17LinearCombinationISH_fSH_fLNS_15FloatRoundStyleE2EEESG_S1L_JEEENS4_5SM1004TMEM4LOAD26SM100_TMEM_LOAD_16dp32b32xES12_NS13_IS15_S17_NSV_INS5_IJS18_SE_EEENS5_IJSE_SB_EEEEEEENS4_39AutoVectorizingCopyWithAssumedAlignmentILi128EEENS4_14SM90_TMA_STOREES20_S22_S22_EEEvvEEEEvNT_6ParamsE:
[----:B------:R-:W1:Y:S01]  /*0000*/  LDC R1, c[0x0][0x37c] ;  /* 0x0000df00ff017b82 */ /* 0x000e620000000800 */
[----:B------:R-:W2:Y:S01]  /*0010*/  S2R R101, SR_TID.X ;  /* 0x0000000000657919 */ /* 0x000ea20000002100 */
[----:B------:R-:W3:Y:S01]  /*0020*/  LDCU.64 UR4, c[0x0][0x890] ;  /* 0x00011200ff0477ac */ /* 0x000ee20008000a00 */
[----:B------:R-:W-:Y:S02]  /*0030*/  PRMT R96, RZ, 0x7610, R96 ;  /* 0x00007610ff607816 */ /* 0x000fe40000000060 */
[----:B------:R-:W-:Y:S01]  /*0040*/  ELECT P5, URZ, PT ;  /* 0x0000000000ff782f */ /* 0x000fe200038a0000 */
[----:B------:R-:W4:Y:S01]  /*0050*/  LDCU.64 UR40, c[0x0][0x358] ;  /* 0x00006b00ff2877ac */ /* 0x000f220008000a00 */
[----:B---3--:R-:W-:-:S04]  /*0060*/  UISETP.NE.U32.AND UP0, UPT, UR4, URZ, UPT ;  /* 0x000000ff0400728c */ /* 0x008fc8000bf05070 */
[----:B------:R-:W-:Y:S01]  /*0070*/  UISETP.NE.AND.EX UP0, UPT, UR5, URZ, UPT, UP0 ;  /* 0x000000ff0500728c */ /* 0x000fe2000bf05300 */
[----:B--2---:R-:W-:-:S05]  /*0080*/  SHF.R.U32.HI R104, RZ, 0x5, R101 ;  /* 0x00000005ff687819 */ /* 0x004fca0000011665 */
[----:B------:R-:W2:Y:S02]  /*0090*/  SHFL.IDX PT, R0, R104, RZ, 0x1f ;  /* 0x00001fff68007589 */ /* 0x000ea400000e0000 */
[----:B--2---:R-:W-:Y:S01]  /*00a0*/  R2UR UR8, R0 ;  /* 0x00000000000872ca */ /* 0x004fe200000e0000 */
[----:B-1--4-:R-:W-:-:S14]  /*00b0*/  BRA.U UP0, `(.L_x_0) ;  /* 0x00000001002c7547 */ /* 0x012fdc000b800000 */
[----:B------:R-:W1:Y:S02]  /*00c0*/  LDCU.64 UR6, c[0x0][0x888] ;  /* 0x00011100ff0677ac */ /* 0x000e640008000a00 */
[----:B-1----:R-:W-:-:S04]  /*00d0*/  UISETP.NE.U32.AND UP0, UPT, UR6, URZ, UPT ;  /* 0x000000ff0600728c */ /* 0x002fc8000bf05070 */
[----:B------:R-:W-:-:S09]  /*00e0*/  UISETP.NE.AND.EX UP0, UPT, UR7, URZ, UPT, UP0 ;  /* 0x000000ff0700728c */ /* 0x000fd2000bf05300 */
[----:B------:R-:W-:Y:S05]  /*00f0*/  BRA.U !UP0, `(.L_x_1) ;  /* 0x0000000108107547 */ /* 0x000fea000b800000 */
[----:B------:R-:W1:Y:S02]  /*0100*/  LDC.64 R2, c[0x0][0x888] ;  /* 0x00022200ff027b82 */ /* 0x000e640000000a00 */
[----:B-1----:R1:W5:Y:S01]  /*0110*/  LDG.E R49, desc[UR40][R2.64] ;  /* 0x0000002802317981 */ /* 0x002362000c1e1900 */
[----:B------:R-:W-:Y:S01]  /*0120*/  HFMA2 R96, -RZ, RZ, 0, 5.9604644775390625e-08 ;  /* 0x00000001ff607431 */ /* 0x000fe200000001ff */
[----:B------:R-:W-:Y:S05]  /*0130*/  BRA `(.L_x_0) ;  /* 0x00000000000c7947 */ /* 0x000fea0003800000 */
.L_x_1:
[----:B------:R-:W1:Y:S01]  /*0140*/  LDCU UR6, c[0x0][0x880] ;  /* 0x00011000ff0677ac */ /* 0x000e620008000800 */
[----:B------:R-:W-:Y:S01]  /*0150*/  HFMA2 R96, -RZ, RZ, 0, 5.9604644775390625e-08 ;  /* 0x00000001ff607431 */ /* 0x000fe200000001ff */
[----:B-1----:R-:W-:-:S07]  /*0160*/  MOV R49, UR6 ;  /* 0x0000000600317c02 */ /* 0x002fce0008000f00 */
.L_x_0:
[----:B------:R-:W2:Y:S02]  /*0170*/  LDCU.64 UR6, c[0x0][0x8b0] ;  /* 0x00011600ff0677ac */ /* 0x000ea40008000a00 */
[----:B--2---:R-:W-:-:S04]  /*0180*/  UISETP.NE.U32.AND UP0, UPT, UR6, URZ, UPT ;  /* 0x000000ff0600728c */ /* 0x004fc8000bf05070 */
[----:B------:R-:W-:-:S09]  /*0190*/  UISETP.NE.AND.EX UP0, UPT, UR7, URZ, UPT, UP0 ;  /* 0x000000ff0700728c */ /* 0x000fd2000bf05300 */
[----:B------:R-:W-:Y:S05]  /*01a0*/  BRA.U UP0, `(.L_x_2) ;  /* 0x0000000100247547 */ /* 0x000fea000b800000 */
[----:B------:R-:W2:Y:S02]  /*01b0*/  LDCU.64 UR6, c[0x0][0x8a8] ;  /* 0x00011500ff0677ac */ /* 0x000ea40008000a00 */
[----:B--2---:R-:W-:-:S04]  /*01c0*/  UISETP.NE.U32.AND UP0, UPT, UR6, URZ, UPT ;  /* 0x000000ff0600728c */ /* 0x004fc8000bf05070 */
[----:B------:R-:W-:-:S09]  /*01d0*/  UISETP.NE.AND.EX UP0, UPT, UR7, URZ, UPT, UP0 ;  /* 0x000000ff0700728c */ /* 0x000fd2000bf05300 */
[----:B------:R-:W-:Y:S05]  /*01e0*/  BRA.U !UP0, `(.L_x_3) ;  /* 0x00000001080c7547 */ /* 0x000fea000b800000 */
[----:B-1----:R-:W1:Y:S02]  /*01f0*/  LDC.64 R2, c[0x0][0x8a8] ;  /* 0x00022a00ff027b82 */ /* 0x002e640000000a00 */
[----:B-1----:R2:W5:Y:S01]  /*0200*/  LDG.E R47, desc[UR40][R2.64] ;  /* 0x00000028022f7981 */ /* 0x002562000c1e1900 */
[----:B------:R-:W-:Y:S05]  /*0210*/  BRA `(.L_x_2) ;  /* 0x0000000000087947 */ /* 0x000fea0003800000 */
.L_x_3:
[----:B------:R-:W2:Y:S02]  /*0220*/  LDCU UR6, c[0x0][0x8a0] ;  /* 0x00011400ff0677ac */ /* 0x000ea40008000800 */
[----:B--2---:R-:W-:Y:S02]  /*0230*/  MOV R47, UR6 ;  /* 0x00000006002f7c02 */ /* 0x004fe40008000f00 */
.L_x_2:
[----:B------:R-:W-:Y:S01]  /*0240*/  IMAD.U32 R0, RZ, RZ, UR8 ;  /* 0x00000008ff007e24 */ /* 0x000fe2000f8e00ff */
[----:B------:R-:W-:Y:S04]  /*0250*/  BSSY.RECONVERGENT B0, `(.L_x_4) ;  /* 0x000000c000007945 */ /* 0x000fe80003800200 */
[C---:B------:R-:W-:Y:S02]  /*0260*/  ISETP.NE.OR P1, PT, R0.reuse, 0x1, !P5 ;  /* 0x000000010000780c */ /* 0x040fe40006f25670 */
[----:B------:R-:W-:-:S11]  /*0270*/  ISETP.NE.OR P0, PT, R0, 0x3, !P5 ;  /* 0x000000030000780c */ /* 0x000fd60006f05670 */
[----:B------:R-:W-:Y:S05]  /*0280*/  @P1 BRA `(.L_x_5) ;  /* 0x0000000000201947 */ /* 0x000fea0003800000 */
[----:B------:R-:W3:Y:S02]  /*0290*/  LDCU.64 UR6, c[0x0][0x348] ;  /* 0x00006900ff0677ac */ /* 0x000ee40008000a00 */
[----:B---3--:R-:W-:Y:S02]  /*02a0*/  UIADD3 UR10, UP1, UPT, UR6, 0x80, URZ ;  /* 0x00000080060a7890 */ /* 0x008fe4000ff3e0ff */
[----:B------:R-:W-:Y:S02]  /*02b0*/  UIADD3 UR6, UP0, UPT, UR6, 0x180, URZ ;  /* 0x0000018006067890 */ /* 0x000fe4000ff1e0ff */
[----:B------:R-:W-:Y:S02]  /*02c0*/  UIADD3.X UR11, UPT, UPT, URZ, UR7, URZ, UP1, !UPT ;  /* 0x00000007ff0b7290 */ /* 0x000fe40008ffe4ff */
[----:B------:R-:W-:-:S07]  /*02d0*/  UIADD3.X UR7, UPT, UPT, URZ, UR7, URZ, UP0, !UPT ;  /* 0x00000007ff077290 */ /* 0x000fce00087fe4ff */
[----:B------:R3:W-:Y:S02]  /*02e0*/  UTMACCTL.PF [UR10] ;  /* 0x000000000a0079b9 */ /* 0x0007e40008040000 */
[----:B------:R3:W-:Y:S02]  /*02f0*/  UTMACCTL.PF [UR6] ;  /* 0x00000000060079b9 */ /* 0x0007e40008040000 */
[----:B---3--:R-:W-:Y:S01]  /*0300*/  NOP ;  /* 0x0000000000007918 */ /* 0x008fe20000000000 */
.L_x_5:
[----:B------:R-:W-:Y:S05]  /*0310*/  BSYNC.RECONVERGENT B0 ;  /* 0x0000000000007941 */ /* 0x000fea0003800200 */
.L_x_4:
[----:B------:R-:W-:Y:S04]  /*0320*/  BSSY.RECONVERGENT B0, `(.L_x_6) ;  /* 0x000000a000007945 */ /* 0x000fe80003800200 */
        /* <DEDUP_REMOVED lines=9> */
.L_x_7:
[----:B------:R-:W-:Y:S05]  /*03c0*/  BSYNC.RECONVERGENT B0 ;  /* 0x0000000000007941 */ /* 0x000fea0003800200 */
.L_x_6:
[----:B------:R-:W3:Y:S01]  /*03d0*/  LDCU.64 UR6, c[0x0][0x888] ;  /* 0x00011100ff0677ac */ /* 0x000ee20008000a00 */
[----:B------:R-:W-:Y:S02]  /*03e0*/  UISETP.EQ.U32.AND UP1, UPT, UR4, URZ, UPT ;  /* 0x000000ff0400728c */ /* 0x000fe4000bf22070 */
[----:B------:R-:W-:Y:S02]  /*03f0*/  UPLOP3.LUT UP2, UPT, UPT, UPT, UPT, 0x80, 0x8 ;  /* 0x000000000008789c */ /* 0x000fe40003f4f070 */
[----:B---3--:R-:W-:-:S04]  /*0400*/  UISETP.NE.U32.AND UP0, UPT, UR6, URZ, UPT ;  /* 0x000000ff0600728c */ /* 0x008fc8000bf05070 */
[----:B------:R-:W-:-:S04]  /*0410*/  UISETP.NE.AND.EX UP0, UPT, UR7, URZ, UPT, UP0 ;  /* 0x000000ff0700728c */ /* 0x000fc8000bf05300 */
[----:B------:R-:W-:-:S04]  /*0420*/  UISETP.EQ.OR.EX UP3, UPT, UR5, URZ, !UP0, UP1 ;  /* 0x000000ff0500728c */ /* 0x000fc8000c762710 */
[----:B------:R-:W-:-:S05]  /*0430*/  UP2UR UR44, UPR, URZ, 0x8 ;  /* 0x00000008ff2c7883 */ /* 0x000fca0008000000 */
[----:B------:R-:W-:Y:S07]  /*0440*/  BRA.U !UP3, `(.L_x_8) ;  /* 0x000000010b207547 */ /* 0x000fee000b800000 */
[----:B------:R-:W-:Y:S01]  /*0450*/  UISETP.NE.U32.AND UP2, UPT, UR4, URZ, UPT ;  /* 0x000000ff0400728c */ /* 0x000fe2000bf45070 */
[----:B-----5:R-:W-:Y:S01]  /*0460*/  FSETP.NEU.AND P0, PT, R49, RZ, PT ;  /* 0x000000ff3100720b */ /* 0x020fe20003f0d000 */
[----:B------:R-:W-:Y:S02]  /*0470*/  USEL UR4, URZ, 0xffffffff, UP0 ;  /* 0xffffffffff047887 */ /* 0x000fe40008000000 */
[----:B------:R-:W-:-:S10]  /*0480*/  UISETP.NE.AND.EX UP2, UPT, UR5, URZ, UPT, UP2 ;  /* 0x000000ff0500728c */ /* 0x000fd4000bf45320 */
[----:B------:R-:W-:Y:S01]  /*0490*/  VOTEU.ANY UP1, P0 ;  /* 0x0000000000ff7886 */ /* 0x000fe20000020100 */
[----:B------:R-:W-:-:S04]  /*04a0*/  @!UP2 USEL UR4, URZ, 0xffffffff, UP1 ;  /* 0xffffffffff04a887 */ /* 0x000fc80008800000 */
[----:B------:R-:W-:-:S04]  /*04b0*/  ULOP3.LUT UR4, UR4, 0x1, URZ, 0xc0, !UPT ;  /* 0x0000000104047892 */ /* 0x000fc8000f8ec0ff */
[----:B------:R-:W-:-:S11]  /*04c0*/  UISETP.NE.U32.AND UP2, UPT, UR4, 0x1, UPT ;  /* 0x000000010400788c */ /* 0x000fd6000bf45070 */
.L_x_8:
[----:B-12---:R-:W1:Y:S01]  /*04d0*/  SHFL.IDX PT, R2, R104, RZ, 0x1f ;  /* 0x00001fff68027589 */ /* 0x006e6200000e0000 */
[----:B------:R-:W-:-:S04]  /*04e0*/  UISETP.NE.AND UP1, UPT, UR8, 0x2, UPT ;  /* 0x000000020800788c */ /* 0x000fc8000bf25270 */
[----:B------:R-:W-:Y:S01]  /*04f0*/  USEL UR13, URZ, 0x1, UP1 ;  /* 0x00000001ff0d7887 */ /* 0x000fe20008800000 */
[----:B-1----:R-:W-:-:S13]  /*0500*/  ISETP.NE.AND P0, PT, R2, RZ, PT ;  /* 0x000000ff0200720c */ /* 0x002fda0003f05270 */
[----:B------:R-:W-:Y:S05]  /*0510*/  @P0 BRA `(.L_x_9) ;  /* 0x0000000400e40947 */ /* 0x000fea0003800000 */
[----:B------:R-:W-:Y:S01]  /*0520*/  ELECT P0, URZ, PT ;  /* 0x0000000000ff782f */ /* 0x000fe20003800000 */
[----:B------:R-:W-:-:S12]  /*0530*/  BSSY.RECONVERGENT B0, `(.L_x_9) ;  /* 0x0000077000007945 */ /* 0x000fd80003800200 */
[----:B------:R-:W-:Y:S05]  /*0540*/  @!P0 BRA `(.L_x_10) ;  /* 0x0000000400d48947 */ /* 0x000fea0003800000 */
[----:B------:R-:W1:Y:S01]  /*0550*/  S2UR UR5, SR_CgaCtaId ;  /* 0x00000000000579c3 */ /* 0x000e620000008800 */
[----:B------:R-:W-:Y:S01]  /*0560*/  UMOV UR6, 0x400 ;  /* 0x0000040000067882 */ /* 0x000fe20000000000 */
[----:B------:R-:W-:Y:S01]  /*0570*/  UMOV UR4, 0x1 ;  /* 0x0000000100047882 */ /* 0x000fe20000000000 */
[----:B-1----:R-:W-:Y:S02]  /*0580*/  ULEA UR5, UR5, UR6, 0x18 ;  /* 0x0000000605057291 */ /* 0x002fe4000f8ec0ff */
[----:B------:R-:W-:-:S04]  /*0590*/  UIADD3 UR6, UPT, UPT, -UR4, 0x100000, URZ ;  /* 0x0010000004067890 */ /* 0x000fc8000fffe1ff */
[----:B------:R-:W-:Y:S02]  /*05a0*/  USHF.L.U32 UR7, UR6, 0xb, URZ ;  /* 0x0000000b06077899 */ /* 0x000fe400080006ff */
[----:B------:R-:W-:Y:S01]  /*05b0*/  USHF.L.U32 UR6, UR6, 0x1, URZ ;  /* 0x0000000106067899 */ /* 0x000fe200080006ff */
[----:B------:R-:W1:Y:S11]  /*05c0*/  FENCE.VIEW.ASYNC.S ;  /* 0x00000000000073c6 */ /* 0x000e760000000000 */
[----:B-1----:R1:W2:Y:S01]  /*05d0*/  SYNCS.EXCH.64 URZ, [UR5], UR6 ;  /* 0x0000000605ff75b2 */ /* 0x0022a20008000100 */
[----:B------:R1:W3:Y:S01]  /*05e0*/  SYNCS.EXCH.64 URZ, [UR5+0x1b0], UR6 ;  /* 0x0001b00605ff75b2 */ /* 0x0002e20008000100 */
[----:B------:R1:W4:Y:S01]  /*05f0*/  SYNCS.EXCH.64 URZ, [UR5+0x8], UR6 ;  /* 0x0000080605ff75b2 */ /* 0x0003220008000100 */
[----:B------:R1:W1:Y:S01]  /*0600*/  SYNCS.EXCH.64 URZ, [UR5+0x1b8], UR6 ;  /* 0x0001b80605ff75b2 */ /* 0x0002620008000100 */
        /* <DEDUP_REMOVED lines=104> */
[----:B--234-:R-:W-:Y:S01]  /*0c90*/  NOP ;  /* 0x0000000000007918 */ /* 0x01cfe20000000000 */
.L_x_10:
[----:B-1----:R-:W-:Y:S05]  /*0ca0*/  BSYNC.RECONVERGENT B0 ;  /* 0x0000000000007941 */ /* 0x002fea0003800200 */
.L_x_9:
[----:B------:R-:W1:Y:S01]  /*0cb0*/  SHFL.IDX PT, R2, R104, RZ, 0x1f ;  /* 0x00001fff68027589 */ /* 0x000e6200000e0000 */
[----:B------:R-:W-:Y:S01]  /*0cc0*/  NOP ;  /* 0x0000000000007918 */ /* 0x000fe20000000000 */
[----:B-1----:R-:W-:-:S13]  /*0cd0*/  ISETP.NE.AND P0, PT, R2, 0x1, PT ;  /* 0x000000010200780c */ /* 0x002fda0003f05270 */
[----:B------:R-:W-:Y:S05]  /*0ce0*/  @P0 BRA `(.L_x_11) ;  /* 0x0000000000400947 */ /* 0x000fea0003800000 */
[----:B------:R-:W1:Y:S01]  /*0cf0*/  S2UR UR6, SR_CgaCtaId ;  /* 0x00000000000679c3 */ /* 0x000e620000008800 */
[----:B------:R-:W-:Y:S01]  /*0d00*/  UMOV UR7, 0x400 ;  /* 0x0000040000077882 */ /* 0x000fe20000000000 */
[----:B------:R-:W-:Y:S01]  /*0d10*/  UMOV UR5, 0x20 ;  /* 0x0000002000057882 */ /* 0x000fe20000000000 */
[----:B------:R-:W-:Y:S01]  /*0d20*/  UMOV UR4, 0x80 ;  /* 0x0000008000047882 */ /* 0x000fe20000000000 */
[----:B------:R-:W-:-:S04]  /*0d30*/  UIADD3 UR10, UPT, UPT, -UR5, 0x100000, URZ ;  /* 0x00100000050a7890 */ /* 0x000fc8000fffe1ff */
[----:B------:R-:W-:Y:S02]  /*0d40*/  USHF.L.U32 UR11, UR10, 0xb, URZ ;  /* 0x0000000b0a0b7899 */ /* 0x000fe400080006ff */
[----:B------:R-:W-:Y:S02]  /*0d50*/  USHF.L.U32 UR10, UR10, 0x1, URZ ;  /* 0x000000010a0a7899 */ /* 0x000fe400080006ff */
[----:B------:R-:W-:-:S04]  /*0d60*/  UIADD3 UR4, UPT, UPT, -UR4, 0x100000, URZ ;  /* 0x0010000004047890 */ /* 0x000fc8000fffe1ff */
[----:B------:R-:W-:Y:S02]  /*0d70*/  USHF.L.U32 UR5, UR4, 0xb, URZ ;  /* 0x0000000b04057899 */ /* 0x000fe400080006ff */
[----:B------:R-:W-:Y:S01]  /*0d80*/  USHF.L.U32 UR4, UR4, 0x1, URZ ;  /* 0x0000000104047899 */ /* 0x000fe200080006ff */
[----:B------:R-:W-:Y:S01]  /*0d90*/  ELECT P0, URZ, PT ;  /* 0x0000000000ff782f */ /* 0x000fe20003800000 */
[----:B-1----:R-:W-:Y:S01]  /*0da0*/  ULEA UR6, UR6, UR7, 0x18 ;  /* 0x0000000706067291 */ /* 0x002fe2000f8ec0ff */
[----:B------:R-:W1:Y:S11]  /*0db0*/  FENCE.VIEW.ASYNC.S ;  /* 0x00000000000073c6 */ /* 0x000e760000000000 */
[----:B-1----:R1:W2:Y:S01]  /*0dc0*/  SYNCS.EXCH.64 URZ, [UR6+0x360], UR10 ;  /* 0x0003600a06ff75b2 */ /* 0x0022a20008000100 */
[----:B------:R1:W3:Y:S01]  /*0dd0*/  SYNCS.EXCH.64 URZ, [UR6+0x368], UR4 ;  /* 0x0003680406ff75b2 */ /* 0x0002e20008000100 */
[----:B------:R-:W-:Y:S01]  /*0de0*/  NOP ;  /* 0x0000000000007918 */ /* 0x000fe20000000000 */
.L_x_11:
[----:B------:R-:W4:Y:S01]  /*0df0*/  SHFL.IDX PT, R2, R104, RZ, 0x1f ;  /* 0x00001fff68027589 */ /* 0x000f2200000e0000 */
[----:B------:R-:W-:Y:S01]  /*0e00*/  NOP ;  /* 0x0000000000007918 */ /* 0x000fe20000000000 */
[----:B----4-:R-:W-:-:S13]  /*0e10*/  ISETP.NE.AND P0, PT, R2, 0x3, PT ;  /* 0x000000030200780c */ /* 0x010fda0003f05270 */
[----:B------:R-:W-:Y:S05]  /*0e20*/  @P0 BRA `(.L_x_12) ;  /* 0x0000000000300947 */ /* 0x000fea0003800000 */
[----:B-1----:R-:W1:Y:S01]  /*0e30*/  S2UR UR5, SR_CgaCtaId ;  /* 0x00000000000579c3 */ /* 0x002e620000008800 */
[----:B------:R-:W-:Y:S01]  /*0e40*/  UMOV UR6, 0x400 ;  /* 0x0000040000067882 */ /* 0x000fe20000000000 */
[----:B------:R-:W-:Y:S01]  /*0e50*/  UMOV UR4, 0x20 ;  /* 0x0000002000047882 */ /* 0x000fe20000000000 */
[----:B------:R-:W-:Y:S01]  /*0e60*/  ELECT P0, URZ, PT ;  /* 0x0000000000ff782f */ /* 0x000fe20003800000 */
[----:B-1----:R-:W-:Y:S02]  /*0e70*/  ULEA UR5, UR5, UR6, 0x18 ;  /* 0x0000000605057291 */ /* 0x002fe4000f8ec0ff */
[----:B------:R-:W-:-:S04]  /*0e80*/  UIADD3 UR6, UPT, UPT, -UR4, 0x100000, URZ ;  /* 0x0010000004067890 */ /* 0x000fc8000fffe1ff */
[----:B------:R-:W-:Y:S02]  /*0e90*/  USHF.L.U32 UR7, UR6, 0xb, URZ ;  /* 0x0000000b06077899 */ /* 0x000fe400080006ff */
[----:B------:R-:W-:Y:S01]  /*0ea0*/  USHF.L.U32 UR6, UR6, 0x1, URZ ;  /* 0x0000000106067899 */ /* 0x000fe200080006ff */
[----:B------:R-:W1:Y:S11]  /*0eb0*/  FENCE.VIEW.ASYNC.S ;  /* 0x00000000000073c6 */ /* 0x000e760000000000 */
[----:B-1----:R4:W1:Y:S01]  /*0ec0*/  SYNCS.EXCH.64 URZ, [UR5+0x370], UR6 ;  /* 0x0003700605ff75b2 */ /* 0x0028620008000100 */
[----:B------:R4:W1:Y:S02]  /*0ed0*/  SYNCS.EXCH.64 URZ, [UR5+0x378], UR6 ;  /* 0x0003780605ff75b2 */ /* 0x0008640008000100 */
[----:B----4-:R-:W-:Y:S01]  /*0ee0*/  NOP ;  /* 0x0000000000007918 */ /* 0x010fe20000000000 */
.L_x_12:
[----:B------:R-:W4:Y:S01]  /*0ef0*/  SHFL.IDX PT, R2, R104, RZ, 0x1f ;  /* 0x00001fff68027589 */ /* 0x000f2200000e0000 */
[----:B------:R-:W-:Y:S01]  /*0f00*/  NOP ;  /* 0x0000000000007918 */ /* 0x000fe20000000000 */
[----:B----4-:R-:W-:-:S13]  /*0f10*/  ISETP.NE.AND P0, PT, R2, 0x4, PT ;  /* 0x000000040200780c */ /* 0x010fda0003f05270 */
[----:B------:R-:W-:Y:S05]  /*0f20*/  @P0 BRA `(.L_x_13) ;  /* 0x00000000004c0947 */ /* 0x000fea0003800000 */
[----:B-1----:R-:W1:Y:S01]  /*0f30*/  S2UR UR5, SR_CgaCtaId ;  /* 0x00000000000579c3 */ /* 0x002e620000008800 */
[----:B------:R-:W-:Y:S01]  /*0f40*/  UMOV UR7, 0x100 ;  /* 0x0000010000077882 */ /* 0x000fe20000000000 */
[----:B------:R-:W-:Y:S01]  /*0f50*/  UMOV UR6, 0x400 ;  /* 0x0000040000067882 */ /* 0x000fe20000000000 */
[----:B------:R-:W-:Y:S01]  /*0f60*/  USEL UR7, UR7, 0xe0, UP2 ;  /* 0x000000e007077887 */ /* 0x000fe20009000000 */
[----:B------:R-:W-:Y:S01]  /*0f70*/  UMOV UR4, 0x1 ;  /* 0x0000000100047882 */ /* 0x000fe20000000000 */
[----:B------:R-:W-:Y:S01]  /*0f80*/  ELECT P0, URZ, PT ;  /* 0x0000000000ff782f */ /* 0x000fe20003800000 */
[----:B------:R-:W-:-:S04]  /*0f90*/  UIADD3 UR10, UPT, UPT, -UR4, 0x100000, URZ ;  /* 0x00100000040a7890 */ /* 0x000fc8000fffe1ff */
[----:B------:R-:W-:Y:S02]  /*0fa0*/  USHF.L.U32 UR11, UR10, 0xb, URZ ;  /* 0x0000000b0a0b7899 */ /* 0x000fe400080006ff */
[----:B------:R-:W-:Y:S02]  /*0fb0*/  USHF.L.U32 UR10, UR10, 0x1, URZ ;  /* 0x000000010a0a7899 */ /* 0x000fe400080006ff */
[----:B-1----:R-:W-:Y:S02]  /*0fc0*/  ULEA UR5, UR5, UR6, 0x18 ;  /* 0x0000000605057291 */ /* 0x002fe4000f8ec0ff */
[----:B------:R-:W-:-:S04]  /*0fd0*/  UIADD3 UR6, UPT, UPT, -UR7, 0x100000, URZ ;  /* 0x0010000007067890 */ /* 0x000fc8000fffe1ff */
[----:B------:R-:W-:Y:S02]  /*0fe0*/  USHF.L.U32 UR7, UR6, 0xb, URZ ;  /* 0x0000000b06077899 */ /* 0x000fe400080006ff */
[----:B------:R-:W-:Y:S01]  /*0ff0*/  USHF.L.U32 UR6, UR6, 0x1, URZ ;  /* 0x0000000106067899 */ /* 0x000fe200080006ff */
[----:B------:R-:W1:Y:S03]  /*1000*/  FENCE.VIEW.ASYNC.S ;  /* 0x00000000000073c6 */ /* 0x000e660000000000 */
[----:B-1----:R4:W1:Y:S08]  /*1010*/  SYNCS.EXCH.64 URZ, [UR5+0x380], UR10 ;  /* 0x0003800a05ff75b2 */ /* 0x0028700008000100 */
[----:B------:R4:W1:Y:S01]  /*1020*/  SYNCS.EXCH.64 URZ, [UR5+0x390], UR6 ;  /* 0x0003900605ff75b2 */ /* 0x0008620008000100 */
[----:B------:R4:W1:Y:S01]  /*1030*/  SYNCS.EXCH.64 URZ, [UR5+0x388], UR10 ;  /* 0x0003880a05ff75b2 */ /* 0x0008620008000100 */
[----:B------:R4:W1:Y:S02]  /*1040*/  SYNCS.EXCH.64 URZ, [UR5+0x398], UR6 ;  /* 0x0003980605ff75b2 */ /* 0x0008640008000100 */
[----:B----4-:R-:W-:Y:S01]  /*1050*/  NOP ;  /* 0x0000000000007918 */ /* 0x010fe20000000000 */
.L_x_13:
[----:B------:R-:W4:Y:S01]  /*1060*/  SHFL.IDX PT, R2, R104, RZ, 0x1f ;  /* 0x00001fff68027589 */ /* 0x000f2200000e0000 */
[----:B------:R-:W-:Y:S01]  /*1070*/  NOP ;  /* 0x0000000000007918 */ /* 0x000fe20000000000 */
[----:B----4-:R-:W-:-:S13]  /*1080*/  ISETP.NE.AND P0, PT, R2, 0x5, PT ;  /* 0x000000050200780c */ /* 0x010fda0003f05270 */
[----:B------:R-:W-:Y:S05]  /*1090*/  @P0 BRA `(.L_x_14) ;  /* 0x0000000000580947 */ /* 0x000fea0003800000 */
[----:B-1----:R-:W1:Y:S01]  /*10a0*/  S2UR UR6, SR_CgaCtaId ;  /* 0x00000000000679c3 */ /* 0x002e620000008800 */
        /* <DEDUP_REMOVED lines=12> */
[----:B-1----:R4:W1:Y:S01]  /*1170*/  SYNCS.EXCH.64 URZ, [UR6+0x3a0], UR10 ;  /* 0x0003a00a06ff75b2 */ /* 0x0028620008000100 */
[----:B------:R4:W1:Y:S01]  /*1180*/  SYNCS.EXCH.64 URZ, [UR6+0x3c0], UR4 ;  /* 0x0003c00406ff75b2 */ /* 0x0008620008000100 */
[----:B------:R4:W1:Y:S01]  /*1190*/  SYNCS.EXCH.64 URZ, [UR6+0x3a8], UR10 ;  /* 0x0003a80a06ff75b2 */ /* 0x0008620008000100 */
[----:B------:R4:W1:Y:S01]  /*11a0*/  SYNCS.EXCH.64 URZ, [UR6+0x3c8], UR4 ;  /* 0x0003c80406ff75b2 */ /* 0x0008620008000100 */
[----:B------:R4:W1:Y:S01]  /*11b0*/  SYNCS.EXCH.64 URZ, [UR6+0x3b0], UR10 ;  /* 0x0003b00a06ff75b2 */ /* 0x0008620008000100 */
[----:B------:R4:W1:Y:S01]  /*11c0*/  SYNCS.EXCH.64 URZ, [UR6+0x3d0], UR4 ;  /* 0x0003d00406ff75b2 */ /* 0x0008620008000100 */
[----:B------:R4:W1:Y:S01]  /*11d0*/  SYNCS.EXCH.64 URZ, [UR6+0x3b8], UR10 ;  /* 0x0003b80a06ff75b2 */ /* 0x0008620008000100 */
[----:B------:R4:W1:Y:S02]  /*11e0*/  SYNCS.EXCH.64 URZ, [UR6+0x3d8], UR4 ;  /* 0x0003d80406ff75b2 */ /* 0x0008640008000100 */
[----:B----4-:R-:W-:Y:S01]  /*11f0*/  NOP ;  /* 0x0000000000007918 */ /* 0x010fe20000000000 */
.L_x_14:
        /* <DEDUP_REMOVED lines=14> */
[----:B------:R4:W1:Y:S01]  /*12e0*/  SYNCS.EXCH.64 URZ, [UR5+0x3f0], UR6 ;  /* 0x0003f00605ff75b2 */ /* 0x0008620008000100 */
[----:B------:R4:W1:Y:S01]  /*12f0*/  SYNCS.EXCH.64 URZ, [UR5+0x3e8], UR6 ;  /* 0x0003e80605ff75b2 */ /* 0x0008620008000100 */
[----:B------:R4:W1:Y:S02]  /*1300*/  SYNCS.EXCH.64 URZ, [UR5+0x3f8], UR6 ;  /* 0x0003f80605ff75b2 */ /* 0x0008640008000100 */
[----:B----4-:R-:W-:Y:S01]  /*1310*/  NOP ;  /* 0x0000000000007918 */ /* 0x010fe20000000000 */
.L_x_15:
[----:B-1----:R-:W1:Y:S01]  /*1320*/  S2UR UR5, SR_CTAID.X ;  /* 0x00000000000579c3 */ /* 0x002e620000002500 */
[----:B------:R-:W-:-:S05]  /*1330*/  CS2R.32 R97, SR_CgaSize ;  /* 0x0000000000617805 */ /* 0x000fca0000008a00 */
[----:B------:R-:W-:-:S05]  /*1340*/  IMAD R97, R97, -0xa0, RZ ;  /* 0xffffff6061617824 */ /* 0x000fca00078e02ff */
[----:B------:R-:W-:-:S14]  /*1350*/  R2UR UR7, R97 ;  /* 0x00000000610772ca */ /* 0x000fdc00000e0000 */
[----:B------:R-:W4:Y:S01]  /*1360*/  LDCU UR7, c[0x0][UR7+0x2b0] ;  /* 0x00005600070777ac */ /* 0x000f220008000800 */
[----:B------:R-:W-:Y:S01]  /*1370*/  NOP ;  /* 0x0000000000007918 */ /* 0x000fe20000000000 */
[----:B------:R-:W-:-:S05]  /*1380*/  CS2R.32 R97, SR_CgaSize ;  /* 0x0000000000617805 */ /* 0x000fca0000008a00 */
[----:B------:R-:W-:-:S05]  /*1390*/  IMAD R97, R97, -0xa0, RZ ;  /* 0xffffff6061617824 */ /* 0x000fca00078e02ff */
[----:B------:R-:W-:-:S14]  /*13a0*/  R2UR UR6, R97 ;  /* 0x00000000610672ca */ /* 0x000fdc00000e0000 */
[----:B------:R-:W2:Y:S01]  /*13b0*/  LDCU UR6, c[0x0][UR6+0x2b4] ;  /* 0x00005680060677ac */ /* 0x000ea20008000800 */
[----:B------:R-:W3:Y:S08]  /*13c0*/  S2UR UR4, SR_CTAID.Y ;  /* 0x00000000000479c3 */ /* 0x000ef00000002600 */
[----:B------:R-:W2:Y:S01]  /*13d0*/  LDC R9, c[0x0][0xb24] ;  /* 0x0002c900ff097b82 */ /* 0x000ea20000000800 */
[----:B-1----:R-:W-:-:S02]  /*13e0*/  I2FP.F32.U32 R5, UR5 ;  /* 0x0000000500057c45 */ /* 0x002fc40008201000 */
[----:B------:R-:W-:-:S05]  /*13f0*/  CS2R.32 R3, SR_CgaSize ;  /* 0x0000000000037805 */ /* 0x000fca0000008a00 */
[----:B------:R-:W-:-:S06]  /*1400*/  IMAD R3, R3, -0xa0, RZ ;  /* 0xffffff6003037824 */ /* 0x000fcc00078e02ff */
[----:B------:R-:W1:Y:S01]  /*1410*/  LDC R3, c[0x0][R3+0x2a0] ;  /* 0x0000a80003037b82 */ /* 0x000e620000000800 */
[----:B------:R-:W-:Y:S01]  /*1420*/  MOV R97, UR5 ;  /* 0x0000000500617c02 */ /* 0x000fe20008000f00 */
[----:B----4-:R-:W-:Y:S01]  /*1430*/  FMUL R5, R5, UR7 ;  /* 0x0000000705057c20 */ /* 0x010fe20008400000 */
[----:B---3--:R-:W-:Y:S02]  /*1440*/  I2FP.F32.U32 R4, UR4 ;  /* 0x0000000400047c45 */ /* 0x008fe40008201000 */
[----:B------:R-:W-:-:S05]  /*1450*/  CS2R.32 R2, SR_CgaSize ;  /* 0x0000000000027805 */ /* 0x000fca0000008a00 */
[----:B------:R-:W-:-:S06]  /*1460*/  IMAD R2, R2, -0xa0, RZ ;  /* 0xffffff6002027824 */ /* 0x000fcc00078e02ff */
[----:B------:R-:W3:Y:S01]  /*1470*/  LDC R2, c[0x0][R2+0x2a4] ;  /* 0x0000a90002027b82 */ /* 0x000ee20000000800 */
[----:B------:R-:W4:Y:S01]  /*1480*/  F2I.U32.TRUNC.NTZ R90, R5 ;  /* 0x00000005005a7305 */ /* 0x000f22000020f000 */
[----:B------:R-:W-:Y:S01]  /*1490*/  MOV R91, UR4 ;  /* 0x00000004005b7c02 */ /* 0x000fe20008000f00 */
[----:B--2---:R-:W-:-:S05]  /*14a0*/  FMUL R4, R4, UR6 ;  /* 0x0000000604047c20 */ /* 0x004fca0008400000 */
[----:B------:R-:W-:Y:S01]  /*14b0*/  BAR.SYNC.DEFER_BLOCKING 0x0 ;  /* 0x0000000000007b1d */ /* 0x000fe20000010000 */
[----:B------:R-:W-:-:S05]  /*14c0*/  ISETP.GE.AND P0, PT, R9, 0x1, PT ;  /* 0x000000010900780c */ /* 0x000fca0003f06270 */
[----:B------:R-:W2:Y:S02]  /*14d0*/  F2I.U32.TRUNC.NTZ R79, R4 ;  /* 0x00000004004f7305 */ /* 0x000ea4000020f000 */
[----:B------:R-:W3:Y:S01]  /*14e0*/  S2UR UR36, SR_CTAID.Z ;  /* 0x00000000002479c3 */ /* 0x000ee20000002700 */
[----:B----4-:R-:W-:-:S05]  /*14f0*/  IADD3 R90, PT, PT, -R90, RZ, RZ ;  /* 0x000000ff5a5a7210 */ /* 0x010fca0007ffe1ff */
[----:B-1----:R-:W-:Y:S01]  /*1500*/  IMAD R90, R3, R90, UR5 ;  /* 0x00000005035a7e24 */ /* 0x002fe2000f8e025a */
[----:B--2---:R-:W-:-:S05]  /*1510*/  IADD3 R79, PT, PT, -R79, RZ, RZ ;  /* 0x000000ff4f4f7210 */ /* 0x004fca0007ffe1ff */
[----:B---3--:R-:W-:Y:S01]  /*1520*/  IMAD R79, R2, R79, UR4 ;  /* 0x00000004024f7e24 */ /* 0x008fe2000f8e024f */
[----:B------:R-:W-:Y:S06]  /*1530*/  @!P0 BRA `(.L_x_16) ;  /* 0x0000000000b88947 */ /* 0x000fec0003800000 */
[----:B------:R-:W1:Y:S01]  /*1540*/  LDC.64 R4, c[0x0][0xb18] ;  /* 0x0002c600ff047b82 */ /* 0x000e620000000a00 */
[----:B------:R-:W-:-:S07]  /*1550*/  ISETP.NE.AND P0, PT, R9, 0x1, PT ;  /* 0x000000010900780c */ /* 0x000fce0003f05270 */
[----:B------:R-:W2:Y:S08]  /*1560*/  LDC R10, c[0x0][0xb0c] ;  /* 0x0002c300ff0a7b82 */ /* 0x000eb00000000800 */
[----:B------:R-:W3:Y:S08]  /*1570*/  LDC R11, c[0x0][0x370] ;  /* 0x0000dc00ff0b7b82 */ /* 0x000ef00000000800 */
[----:B------:R-:W4:Y:S01]  /*1580*/  LDC R12, c[0x0][0x374] ;  /* 0x0000dd00ff0c7b82 */ /* 0x000f220000000800 */
[----:B-1----:R-:W-:-:S07]  /*1590*/  ISETP.NE.AND P1, PT, R4, 0x1, PT ;  /* 0x000000010400780c */ /* 0x002fce0003f25270 */
[----:B------:R-:W3:Y:S01]  /*15a0*/  LDC.64 R6, c[0x0][0xb10] ;  /* 0x0002c400ff067b82 */ /* 0x000ee20000000a00 */
[----:B--2---:R-:W-:-:S07]  /*15b0*/  ISETP.NE.AND P2, PT, R10, 0x1, PT ;  /* 0x000000010a00780c */ /* 0x004fce0003f45270 */
[----:B------:R-:W1:Y:S08]  /*15c0*/  LDC R8, c[0x0][0xb20] ;  /* 0x0002c800ff087b82 */ /* 0x000e700000000800 */
[----:B------:R-:W2:Y:S01]  /*15d0*/  LDC.64 R2, c[0x0][0xb28] ;  /* 0x0002ca00ff027b82 */ /* 0x000ea20000000a00 */
[----:B----4-:R-:W-:-:S04]  /*15e0*/  IMAD.HI.U32 R13, R12, R5, RZ ;  /* 0x000000050c0d7227 */ /* 0x010fc800078e00ff */
[----:B------:R-:W-:-:S04]  /*15f0*/  IMAD.HI.U32 R5, R91, R5, RZ ;  /* 0x000000055b057227 */ /* 0x000fc800078e00ff */
[----:B---3--:R-:W-:-:S04]  /*1600*/  IMAD.HI.U32 R14, R11, R6, RZ ;  /* 0x000000060b0e7227 */ /* 0x008fc800078e00ff */
[----:B------:R-:W-:Y:S01]  /*1610*/  IMAD.HI.U32 R16, R97, R6, RZ ;  /* 0x0000000661107227 */ /* 0x000fe200078e00ff */
[-C--:B------:R-:W-:Y:S02]  /*1620*/  @P2 SHF.R.U32.HI R11, RZ, R7.reuse, R14 ;  /* 0x00000007ff0b2219 */ /* 0x080fe4000001160e */
[-C--:B-1----:R-:W-:Y:S02]  /*1630*/  @P1 SHF.R.U32.HI R12, RZ, R8.reuse, R13 ;  /* 0x00000008ff0c1219 */ /* 0x082fe4000001160d */
[----:B------:R-:W-:Y:S02]  /*1640*/  SHF.R.U32.HI R8, RZ, R8, R5 ;  /* 0x00000008ff087219 */ /* 0x000fe40000011605 */
[----:B------:R-:W-:Y:S02]  /*1650*/  SHF.R.U32.HI R16, RZ, R7, R16 ;  /* 0x00000007ff107219 */ /* 0x000fe40000011610 */
[----:B------:R-:W-:Y:S01]  /*1660*/  SEL R5, R91, R8, !P1 ;  /* 0x000000085b057207 */ /* 0x000fe20004800000 */
[----:B--2---:R-:W-:Y:S01]  /*1670*/  IMAD.HI.U32 R14, R12, R2, RZ ;  /* 0x000000020c0e7227 */ /* 0x004fe200078e00ff */
[----:B------:R-:W-:-:S03]  /*1680*/  SEL R7, R97, R16, !P2 ;  /* 0x0000001061077207 */ /* 0x000fc60005000000 */
[----:B------:R-:W-:Y:S01]  /*1690*/  IMAD.HI.U32 R6, R11, R2, RZ ;  /* 0x000000020b067227 */ /* 0x000fe200078e00ff */
[----:B------:R-:W-:-:S04]  /*16a0*/  @P0 SHF.R.U32.HI R12, RZ, R3, R14 ;  /* 0x00000003ff0c0219 */ /* 0x000fc8000001160e */
[----:B------:R-:W-:Y:S01]  /*16b0*/  @P0 SHF.R.U32.HI R11, RZ, R3, R6 ;  /* 0x00000003ff0b0219 */ /* 0x000fe20000011606 */
[----:B------:R-:W-:-:S04]  /*16c0*/  IMAD R12, R12, R9, RZ ;  /* 0x000000090c0c7224 */ /* 0x000fc800078e02ff */
[----:B------:R-:W-:Y:S01]  /*16d0*/  IMAD R6, R11, R9, RZ ;  /* 0x000000090b067224 */ /* 0x000fe200078e02ff */
[----:B------:R-:W-:-:S04]  /*16e0*/  ISETP.GE.AND P1, PT, R5, R12, PT ;  /* 0x0000000c0500720c */ /* 0x000fc80003f26270 */
[----:B------:R-:W-:Y:S01]  /*16f0*/  ISETP.GE.OR P1, PT, R7, R6, P1 ;  /* 0x000000060700720c */ /* 0x000fe20000f26670 */
[----:B------:R-:W-:-:S05]  /*1700*/  IMAD.HI.U32 R6, R5, R2, RZ ;  /* 0x0000000205067227 */ /* 0x000fca00078e00ff */
[----:B------:R-:W-:-:S04]  /*1710*/  SHF.R.U32.HI R6, RZ, R3, R6 ;  /* 0x00000003ff067219 */ /* 0x000fc80000011606 */
[----:B------:R-:W-:-:S03]  /*1720*/  SEL R6, R5, R6, !P0 ;  /* 0x0000000605067207 */ /* 0x000fc60004000000 */
[----:B------:R-:W-:Y:S01]  /*1730*/  @!P1 IMAD.HI.U32 R8, R7, R2, RZ ;  /* 0x0000000207089227 */ /* 0x000fe200078e00ff */
[----:B------:R-:W-:-:S04]  /*1740*/  IADD3 R2, PT, PT, -R6, RZ, RZ ;  /* 0x000000ff06027210 */ /* 0x000fc80007ffe1ff */
[----:B------:R-:W-:Y:S01]  /*1750*/  @!P1 SHF.R.U32.HI R8, RZ, R3, R8 ;  /* 0x00000003ff089219 */ /* 0x000fe20000011608 */
[----:B------:R-:W-:-:S03]  /*1760*/  IMAD R2, R9, R2, R5 ;  /* 0x0000000209027224 */ /* 0x000fc600078e0205 */
[----:B------:R-:W-:Y:S02]  /*1770*/  @!P1 SEL R3, R7, R8, !P0 ;  /* 0x0000000807039207 */ /* 0x000fe40004000000 */
[----:B------:R-:W-:-:S03]  /*1780*/  IADD3 R8, PT, PT, -R5, RZ, RZ ;  /* 0x000000ff05087210 */ /* 0x000fc60007ffe1ff */
[--C-:B------:R-:W-:Y:S02]  /*1790*/  @!P1 IMAD.IADD R6, R6, 0x1, -R3.reuse ;  /* 0x0000000106069824 */ /* 0x100fe400078e0a03 */
[----:B------:R-:W-:Y:S01]  /*17a0*/  @!P1 IMAD R3, R2, R11, R3 ;  /* 0x0000000b02039224 */ /* 0x000fe200078e0203 */
[----:B------:R-:W-:Y:S01]  /*17b0*/  IADD3 R2, PT, PT, -R7, RZ, RZ ;  /* 0x000000ff07027210 */ /* 0x000fe20007ffe1ff */
[----:B------:R-:W-:Y:S02]  /*17c0*/  @!P1 IMAD R5, R6, R9, R7 ;  /* 0x0000000906059224 */ /* 0x000fe400078e0207 */
[----:B------:R-:W-:Y:S02]  /*17d0*/  IMAD R8, R4, R8, R91 ;  /* 0x0000000804087224 */ /* 0x000fe400078e025b */
[----:B------:R-:W-:Y:S02]  /*17e0*/  @!P1 IMAD.MOV.U32 R7, RZ, RZ, R3 ;  /* 0x000000ffff079224 */ /* 0x000fe400078e0003 */
[----:B------:R-:W-:-:S02]  /*17f0*/  IMAD R2, R10, R2, R97 ;  /* 0x000000020a027224 */ /* 0x000fc400078e0261 */
[----:B------:R-:W-:Y:S02]  /*1800*/  IMAD R91, R5, R4, R8 ;  /* 0x00000004055b7224 */ /* 0x000fe400078e0208 */
[----:B------:R-:W-:Y:S02]  /*1810*/  IMAD R97, R7, R10, R2 ;  /* 0x0000000a07617224 */ /* 0x000fe400078e0202 */
.L_x_16:
[----:B------:R-:W1:Y:S01]  /*1820*/  LDCU UR4, c[0x0][0xb30] ;  /* 0x00016600ff0477ac */ /* 0x000e620008000800 */
[----:B------:R-:W2:Y:S08]  /*1830*/  S2UR UR37, SR_CgaCtaId ;  /* 0x00000000002579c3 */ /* 0x000eb00000008800 */
[----:B------:R-:W3:Y:S01]  /*1840*/  LDC R40, c[0x0][0xb24] ;  /* 0x0002c900ff287b82 */ /* 0x000ee20000000800 */
[----:B-1----:R-:W-:-:S09]  /*1850*/  UISETP.NE.AND UP1, UPT, UR4, 0x1, UPT ;  /* 0x000000010400788c */ /* 0x002fd2000bf25270 */
[----:B--2---:R-:W-:Y:S05]  /*1860*/  BRA.U UP1, `(.L_x_17) ;  /* 0x0000000101407547 */ /* 0x004fea000b800000 */
[----:B------:R-:W1:Y:S08]  /*1870*/  LDC.64 R4, c[0x0][0xb10] ;  /* 0x0002c400ff047b82 */ /* 0x000e700000000a00 */
[----:B------:R-:W2:Y:S08]  /*1880*/  LDC.64 R2, c[0x0][0xb18] ;  /* 0x0002c600ff027b82 */ /* 0x000eb00000000a00 */
[----:B------:R-:W4:Y:S08]  /*1890*/  LDC R6, c[0x0][0xb20] ;  /* 0x0002c800ff067b82 */ /* 0x000f300000000800 */
[----:B------:R-:W3:Y:S01]  /*18a0*/  LDC R8, c[0x0][0xb0c] ;  /* 0x0002c300ff087b82 */ /* 0x000ee20000000800 */
[----:B-1----:R-:W-:-:S05]  /*18b0*/  IMAD.HI.U32 R4, R97, R4, RZ ;  /* 0x0000000461047227 */ /* 0x002fca00078e00ff */
[----:B------:R-:W-:Y:S01]  /*18c0*/  SHF.R.U32.HI R4, RZ, R5, R4 ;  /* 0x00000005ff047219 */ /* 0x000fe20000011604 */
[----:B--2---:R-:W-:Y:S01]  /*18d0*/  IMAD.HI.U32 R3, R91, R3, RZ ;  /* 0x000000035b037227 */ /* 0x004fe200078e00ff */
[----:B------:R-:W-:-:S04]  /*18e0*/  ISETP.NE.AND P0, PT, R2, 0x1, PT ;  /* 0x000000010200780c */ /* 0x000fc80003f05270 */
[----:B----4-:R-:W-:-:S04]  /*18f0*/  SHF.R.U32.HI R6, RZ, R6, R3 ;  /* 0x00000006ff067219 */ /* 0x010fc80000011603 */
[----:B------:R-:W-:Y:S02]  /*1900*/  SEL R3, R91, R6, !P0 ;  /* 0x000000065b037207 */ /* 0x000fe40004000000 */
[----:B---3--:R-:W-:-:S04]  /*1910*/  ISETP.NE.AND P1, PT, R8, 0x1, PT ;  /* 0x000000010800780c */ /* 0x008fc80003f25270 */
[----:B------:R-:W-:-:S05]  /*1920*/  SEL R4, R97, R4, !P1 ;  /* 0x0000000461047207 */ /* 0x000fca0004800000 */
[----:B------:R-:W-:Y:S02]  /*1930*/  IMAD.IADD R5, R3, 0x1, -R4 ;  /* 0x0000000103057824 */ /* 0x000fe400078e0a04 */
[----:B------:R-:W-:Y:S02]  /*1940*/  IMAD.IADD R3, R4, 0x1, -R3 ;  /* 0x0000000104037824 */ /* 0x000fe400078e0a03 */
[----:B------:R-:W-:Y:S02]  /*1950*/  IMAD R97, R5, R8, R97 ;  /* 0x0000000805617224 */ /* 0x000fe400078e0261 */
[----:B------:R-:W-:-:S07]  /*1960*/  IMAD R91, R3, R2, R91 ;  /* 0x00000002035b7224 */ /* 0x000fce00078e025b */
.L_x_17:
[----:B------:R-:W-:Y:S01]  /*1970*/  BAR.SYNC.DEFER_BLOCKING 0x0 ;  /* 0x0000000000007b1d */ /* 0x000fe20000010000 */
[----:B------:R-:W-:Y:S01]  /*1980*/  UISETP.NE.AND UP1, UPT, UR8, 0x2, UPT ;  /* 0x000000020800788c */ /* 0x000fe2000bf25270 */
[----:B------:R-:W-:Y:S02]  /*1990*/  ISETP.NE.OR P5, PT, R0, 0x2, !P5 ;  /* 0x000000020000780c */ /* 0x000fe40006fa5670 */
[----:B------:R-:W-:-:S06]  /*19a0*/  LOP3.LUT R2, R101, 0x1f, RZ, 0xc0, !PT ;  /* 0x0000001f65027812 */ /* 0x000fcc00078ec0ff */
[----:B------:R-:W-:Y:S05]  /*19b0*/  BRA.U UP1, `(.L_x_18) ;  /* 0x0000002d015c7547 */ /* 0x000fea000b800000 */
[----:B------:R-:W1:Y:S01]  /*19c0*/  LDCU UR13, c[0x0][0x38c] ;  /* 0x00007180ff0d77ac */ /* 0x000e620008000800 */
[----:B------:R-:W2:Y:S01]  /*19d0*/  LDC R9, c[0x0][0x370] ;  /* 0x0000dc00ff097b82 */ /* 0x000ea20000000800 */
[----:B------:R-:W-:Y:S01]  /*19e0*/  PLOP3.LUT P1, PT, PT, PT, UP2, 0x80, 0x8 ;  /* 0x000000000008781c */ /* 0x000fe20003f2f028 */
[----:B------:R-:W-:Y:S01]  /*19f0*/  IMAD.MOV.U32 R15, RZ, RZ, 0x1 ;  /* 0x00000001ff0f7424 */ /* 0x000fe200078e00ff */
[----:B------:R-:W-:Y:S01]  /*1a00*/  ISETP.EQ.OR P4, PT, R2, RZ, P5 ;  /* 0x000000ff0200720c */ /* 0x000fe20002f82670 */
[----:B------:R-:W-:Y:S01]  /*1a10*/  IMAD.MOV.U32 R14, RZ, RZ, RZ ;  /* 0x000000ffff0e7224 */ /* 0x000fe200078e00ff */
[----:B------:R-:W-:Y:S02]  /*1a20*/  PLOP3.LUT P1, PT, P1, PT, PT, 0x8, 0x80 ;  /* 0x000000000080781c */ /* 0x000fe40000f2e170 */
[----:B------:R-:W-:Y:S01]  /*1a30*/  CS2R R12, SRZ ;  /* 0x00000000000c7805 */ /* 0x000fe2000001ff00 */
[----:B------:R-:W-:Y:S01]  /*1a40*/  IMAD.MOV.U32 R10, RZ, RZ, 0x1 ;  /* 0x00000001ff0a7424 */ /* 0x000fe200078e00ff */
[----:B------:R-:W4:Y:S01]  /*1a50*/  LDC R0, c[0x0][0x374] ;  /* 0x0000dd00ff007b82 */ /* 0x000f220000000800 */
[----:B------:R-:W2:Y:S01]  /*1a60*/  LDCU.64 UR22, c[0x0][0x348] ;  /* 0x00006900ff1677ac */ /* 0x000ea20008000a00 */
[----:B------:R-:W-:Y:S01]  /*1a70*/  UMOV UR6, URZ ;  /* 0x000000ff00067c82 */ /* 0x000fe20008000000 */
[----:B-1----:R-:W-:-:S04]  /*1a80*/  UIADD3 UR5, UPT, UPT, UR13, 0x1f, URZ ;  /* 0x0000001f0d057890 */ /* 0x002fc8000fffe0ff */
[----:B------:R-:W-:-:S04]  /*1a90*/  USHF.R.S32.HI UR4, URZ, 0x1f, UR5 ;  /* 0x0000001fff047899 */ /* 0x000fc80008011405 */
[----:B------:R-:W-:-:S04]  /*1aa0*/  ULEA.HI UR4, UR4, UR5, URZ, 0x5 ;  /* 0x0000000504047291 */ /* 0x000fc8000f8f28ff */
[----:B------:R-:W-:Y:S02]  /*1ab0*/  USHF.R.S32.HI UR15, URZ, 0x5, UR4 ;  /* 0x00000005ff0f7899 */ /* 0x000fe40008011404 */
[----:B------:R-:W-:Y:S02]  /*1ac0*/  UIADD3 UR4, UPT, UPT, UR13, -0x1, URZ ;  /* 0xffffffff0d047890 */ /* 0x000fe4000fffe0ff */
[----:B------:R-:W-:Y:S02]  /*1ad0*/  UISETP.LT.U32.AND UP0, UPT, UR15, 0x36, UPT ;  /* 0x000000360f00788c */ /* 0x000fe4000bf01070 */
[----:B------:R-:W-:Y:S02]  /*1ae0*/  UISETP.GE.U32.AND UP1, UPT, UR4, -0x3f, UPT ;  /* 0xffffffc10400788c */ /* 0x000fe4000bf26070 */
[----:B------:R-:W-:Y:S02]  /*1af0*/  USEL UR14, UR15, 0x36, UP0 ;  /* 0x000000360f0e7887 */ /* 0x000fe40008000000 */
[----:B------:R-:W-:-:S02]  /*1b00*/  UIADD3 UR13, UPT, UPT, UR13, 0x3e, URZ ;  /* 0x0000003e0d0d7890 */ /* 0x000fc4000fffe0ff */
[----:B------:R-:W-:Y:S02]  /*1b10*/  UIADD3 UR5, UPT, UPT, UR14, -0x1, URZ ;  /* 0xffffffff0e057890 */ /* 0x000fe4000fffe0ff */
[----:B------:R-:W-:-:S03]  /*1b20*/  UIADD3 UR7, UPT, UPT, UR15, -UR14, URZ ;  /* 0x8000000e0f077290 */ /* 0x000fc6000fffe0ff */
[----:B------:R-:W-:-:S04]  /*1b30*/  @UP1 UIADD3 UR5, UPT, UPT, UR14, URZ, URZ ;  /* 0x000000ff0e051290 */ /* 0x000fc8000fffe0ff */
[----:B--2---:R-:W-:-:S12]  /*1b40*/  UIADD3 UR5, UPT, UPT, UR5, 0x1, URZ ;  /* 0x0000000105057890 */ /* 0x004fd8000fffe0ff */
.L_x_36:
[----:B------:R-:W-:Y:S01]  /*1b50*/  UISETP.NE.AND UP0, UPT, UR37, URZ, UPT ;  /* 0x000000ff2500728c */ /* 0x000fe2000bf05270 */
[----:B------:R-:W1:Y:S08]  /*1b60*/  S2UR UR37, SR_CgaCtaId ;  /* 0x00000000002579c3 */ /* 0x000e700000008800 */
[----:B------:R-:W-:Y:S05]  /*1b70*/  BRA.U UP0, `(.L_x_19) ;  /* 0x0000000100347547 */ /* 0x000fea000b800000 */
[----:B------:R-:W2:Y:S01]  /*1b80*/  S2R R2, SR_CgaCtaId ;  /* 0x0000000000027919 */ /* 0x000ea20000008800 */
[----:B------:R-:W-:-:S04]  /*1b90*/  MOV R3, 0x400 ;  /* 0x0000040000037802 */ /* 0x000fc80000000f00 */
[----:B--2---:R-:W-:Y:S02]  /*1ba0*/  LEA R3, R2, R3, 0x18 ;  /* 0x0000000302037211 */ /* 0x004fe400078ec0ff */
[----:B------:R-:W-:-:S03]  /*1bb0*/  SHF.L.U32 R2, R10, 0x1f, RZ ;  /* 0x0000001f0a027819 */ /* 0x000fc600000006ff */
[----:B------:R-:W-:-:S04]  /*1bc0*/  IMAD R3, R12, 0x8, R3 ;  /* 0x000000080c037824 */ /* 0x000fc800078e0203 */
[----:B------:R-:W2:Y:S02]  /*1bd0*/  SYNCS.PHASECHK.TRANS64.TRYWAIT P0, [R3+URZ+0x3f0], R2 ;  /* 0x0003f002030075a7 */ /* 0x000ea400080011ff */
[----:B--2---:R-:W-:Y:S05]  /*1be0*/  @!P0 BRA `(.L_x_20) ;  /* 0x0000006400a88947 */ /* 0x004fea0003800000 */
.L_x_146:
[----:B------:R-:W-:Y:S01]  /*1bf0*/  VIADD R12, R12, 0x1 ;  /* 0x000000010c0c7836 */ /* 0x000fe20000000000 */
[----:B------:R2:W-:Y:S04]  /*1c00*/  SYNCS.ARRIVE.TRANS64.A1T0 RZ, [R3+URZ+0x3e0], RZ ;  /* 0x0003e0ff03ff79a7 */ /* 0x0005e800081000ff */
[----:B------:R-:W-:-:S04]  /*1c10*/  ISETP.NE.AND P0, PT, R12, 0x2, PT ;  /* 0x000000020c00780c */ /* 0x000fc80003f05270 */
[----:B------:R-:W-:Y:S02]  /*1c20*/  SEL R12, R12, RZ, P0 ;  /* 0x000000ff0c0c7207 */ /* 0x000fe40000000000 */
[----:B--2---:R-:W-:-:S04]  /*1c30*/  SEL R3, RZ, 0x1, P0 ;  /* 0x00000001ff037807 */ /* 0x004fc80000000000 */
[----:B------:R-:W-:-:S07]  /*1c40*/  LOP3.LUT R10, R10, R3, RZ, 0x3c, !PT ;  /* 0x000000030a0a7212 */ /* 0x000fce00078e3cff */
.L_x_19:
[----:B------:R-:W-:Y:S01]  /*1c50*/  UMOV UR4, 0x400 ;  /* 0x0000040000047882 */ /* 0x000fe20000000000 */
[----:B------:R-:W-:Y:S01]  /*1c60*/  SHF.L.U32 R2, R15, 0x1f, RZ ;  /* 0x0000001f0f027819 */ /* 0x000fe200000006ff */
[----:B-1----:R-:W-:Y:S01]  /*1c70*/  ULEA UR4, UR37, UR4, 0x18 ;  /* 0x0000000425047291 */ /* 0x002fe2000f8ec0ff */
[----:B------:R-:W-:Y:S01]  /*1c80*/  R2UR UR34, R97 ;  /* 0x00000000612272ca */ /* 0x000fe200000e0000 */
[----:B------:R-:W-:Y:S01]  /*1c90*/  UISETP.GE.U32.AND UP0, UPT, UR13, 0x3f, UPT ;  /* 0x0000003f0d00788c */ /* 0x000fe2000bf06070 */
[----:B------:R-:W-:Y:S01]  /*1ca0*/  R2UR UR10, R91 ;  /* 0x000000005b0a72ca */ /* 0x000fe200000e0000 */
[----:B------:R-:W-:Y:S01]  /*1cb0*/  ULEA UR8, UR6, UR4, 0x3 ;  /* 0x0000000406087291 */ /* 0x000fe2000f8e18ff */
[----:B------:R-:W-:-:S08]  /*1cc0*/  UMOV UR24, URZ ;  /* 0x000000ff00187c82 */ /* 0x000fd00008000000 */
[----:B------:R1:W2:Y:S01]  /*1cd0*/  SYNCS.PHASECHK.TRANS64.TRYWAIT P0, [UR8+0x1b0], R2 ;  /* 0x0001b002ff0075a7 */ /* 0x0002a20008001108 */
[----:B------:R-:W-:Y:S02]  /*1ce0*/  USHF.L.U32 UR34, UR34, 0x6, URZ ;  /* 0x0000000622227899 */ /* 0x000fe400080006ff */
[----:B------:R-:W-:Y:S01]  /*1cf0*/  USHF.L.U32 UR10, UR10, 0x6, URZ ;  /* 0x000000060a0a7899 */ /* 0x000fe200080006ff */
[----:B------:R-:W-:Y:S11]  /*1d00*/  BRA.U !UP0, `(.L_x_21) ;  /* 0x0000000108a47547 */ /* 0x000ff6000b800000 */
[----:B------:R-:W-:Y:S01]  /*1d10*/  UMOV UR16, URZ ;  /* 0x000000ff00107c82 */ /* 0x000fe20008000000 */
[----:B------:R-:W-:-:S05]  /*1d20*/  UMOV UR17, UR6 ;  /* 0x0000000600117c82 */ /* 0x000fca0008000000 */
.L_x_26:
[----:B-1----:R-:W-:Y:S01]  /*1d30*/  ULEA UR33, UR17, UR4, 0x3 ;  /* 0x0000000411217291 */ /* 0x002fe2000f8e18ff */
[----:B--2---:R-:W-:Y:S01]  /*1d40*/  @!P5 MOV R3, 0x1000 ;  /* 0x000010000003d802 */ /* 0x004fe20000000f00 */
[----:B--2---:R-:W-:Y:S10]  /*1d50*/  @P0 BRA `(.L_x_22) ;  /* 0x00000000000c0947 */ /* 0x004ff40003800000 */
[----:B------:R-:W-:-:S04]  /*1d60*/  SHF.L.U32 R5, R15, 0x1f, RZ ;  /* 0x0000001f0f057819 */ /* 0x000fc800000006ff */
[----:B------:R-:W2:Y:S02]  /*1d70*/  SYNCS.PHASECHK.TRANS64.TRYWAIT P0, [UR33+0x1b0], R5 ;  /* 0x0001b005ff0075a7 */ /* 0x000ea40008001121 */
[----:B--2---:R-:W-:Y:S05]  /*1d80*/  @!P0 BRA `(.L_x_23) ;  /* 0x0000006400548947 */ /* 0x004fea0003800000 */
.L_x_22:
[----:B------:R2:W-:Y:S01]  /*1d90*/  @!P5 SYNCS.ARRIVE.TRANS64 RZ, [UR33], R3 ;  /* 0x00000003ffffd9a7 */ /* 0x0005e20008000021 */
[----:B------:R-:W-:Y:S04]  /*1da0*/  BSSY.RECONVERGENT B0, `(.L_x_24) ;  /* 0x0000003000007945 */ /* 0x000fe80003800200 */
[----:B------:R-:W-:Y:S05]  /*1db0*/  @P4 BRA `(.L_x_25) ;  /* 0x0000000000044947 */ /* 0x000fea0003800000 */
[----:B------:R-:W-:Y:S05]  /*1dc0*/  BPT.TRAP 0x1 ;  /* 0x000000040000795c */ /* 0x000fea0000300000 */
.L_x_25:
[----:B------:R-:W-:Y:S05]  /*1dd0*/  BSYNC.RECONVERGENT B0 ;  /* 0x0000000000007941 */ /* 0x000fea0003800200 */
.L_x_24:
[----:B------:R-:W-:Y:S02]  /*1de0*/  UIADD3 UR6, UPT, UPT, UR17, 0x1, URZ ;  /* 0x0000000111067890 */ /* 0x000fe4000fffe0ff */
[----:B------:R-:W-:Y:S02]  /*1df0*/  UIADD3 UR26, UP1, UPT, UR22, 0x80, URZ ;  /* 0x00000080161a7890 */ /* 0x000fe4000ff3e0ff */
[----:B------:R-:W-:Y:S02]  /*1e00*/  UISETP.NE.AND UP0, UPT, UR6, 0x36, UPT ;  /* 0x000000360600788c */ /* 0x000fe4000bf05270 */
[----:B------:R-:W-:Y:S02]  /*1e10*/  USHF.L.U32 UR35, UR16, 0x5, URZ ;  /* 0x0000000510237899 */ /* 0x000fe400080006ff */
[----:B------:R-:W-:Y:S02]  /*1e20*/  USEL UR9, URZ, 0x1, UP0 ;  /* 0x00000001ff097887 */ /* 0x000fe40008000000 */
[----:B------:R-:W-:-:S02]  /*1e30*/  USEL UR6, UR6, URZ, UP0 ;  /* 0x000000ff06067287 */ /* 0x000fc40008000000 */
[----:B------:R-:W-:Y:S02]  /*1e40*/  UIADD3 UR20, UP0, UPT, UR22, 0x180, URZ ;  /* 0x0000018016147890 */ /* 0x000fe4000ff1e0ff */
[----:B------:R-:W-:Y:S01]  /*1e50*/  ULEA UR8, UR6, UR4, 0x3 ;  /* 0x0000000406087291 */ /* 0x000fe2000f8e18ff */
[----:B------:R-:W-:Y:S01]  /*1e60*/  LOP3.LUT R15, R15, UR9, RZ, 0x3c, !PT ;  /* 0x000000090f0f7c12 */ /* 0x000fe2000f8e3cff */
[----:B------:R-:W-:Y:S02]  /*1e70*/  UIADD3.X UR27, UPT, UPT, URZ, UR23, URZ, UP1, !UPT ;  /* 0x00000017ff1b7290 */ /* 0x000fe40008ffe4ff */
[----:B------:R-:W-:Y:S01]  /*1e80*/  UIADD3.X UR21, UPT, UPT, URZ, UR23, URZ, UP0, !UPT ;  /* 0x00000017ff157290 */ /* 0x000fe200087fe4ff */
[----:B-1----:R-:W-:Y:S01]  /*1e90*/  SHF.L.U32 R2, R15, 0x1f, RZ ;  /* 0x0000001f0f027819 */ /* 0x002fe200000006ff */
[----:B------:R-:W-:Y:S01]  /*1ea0*/  UMOV UR18, 0x0 ;  /* 0x0000000000127882 */ /* 0x000fe20000000000 */
[----:B------:R-:W-:Y:S01]  /*1eb0*/  UMOV UR19, 0x10000000 ;  /* 0x1000000000137882 */ /* 0x000fe20000000000 */
[----:B------:R-:W-:Y:S01]  /*1ec0*/  UMOV UR12, UR36 ;  /* 0x00000024000c7c82 */ /* 0x000fe20008000000 */
[----:B------:R1:W1:Y:S01]  /*1ed0*/  SYNCS.PHASECHK.TRANS64.TRYWAIT P0, [UR8+0x1b0], R2 ;  /* 0x0001b002ff0075a7 */ /* 0x0002620008001108 */
[----:B------:R-:W-:Y:S01]  /*1ee0*/  ULEA UR8, UR17, UR4, 0xb ;  /* 0x0000000411087291 */ /* 0x000fe2000f8e58ff */
[----:B------:R-:W-:Y:S01]  /*1ef0*/  UMOV UR9, UR33 ;  /* 0x0000002100097c82 */ /* 0x000fe20008000000 */
[----:B------:R-:W-:-:S02]  /*1f00*/  UMOV UR11, UR35 ;  /* 0x00000023000b7c82 */ /* 0x000fc40008000000 */
[----:B------:R-:W-:Y:S02]  /*1f10*/  UIADD3 UR32, UPT, UPT, UR8, 0x2800, URZ ;  /* 0x0000280008207890 */ /* 0x000fe4000fffe0ff */
[----:B------:R-:W-:Y:S02]  /*1f20*/  UIADD3 UR8, UPT, UPT, UR8, 0x1d800, URZ ;  /* 0x0001d80008087890 */ /* 0x000fe4000fffe0ff */
[----:B------:R-:W-:Y:S01]  /*1f30*/  UIADD3 UR16, UPT, UPT, UR16, 0x1, URZ ;  /* 0x0000000110107890 */ /* 0x000fe2000fffe0ff */
[----:B------:R-:W-:Y:S01]  /*1f40*/  UMOV UR24, UR5 ;  /* 0x0000000500187c82 */ /* 0x000fe20008000000 */
[----:B------:R-:W-:Y:S02]  /*1f50*/  UMOV UR17, UR6 ;  /* 0x0000000600117c82 */ /* 0x000fe40008000000 */
[----:B------:R-:W-:Y:S01]  /*1f60*/  UISETP.NE.AND UP0, UPT, UR16, UR5, UPT ;  /* 0x000000051000728c */ /* 0x000fe2000bf05270 */
[----:B------:R1:W-:Y:S02]  /*1f70*/  UTMALDG.3D [UR32], [UR26], desc[UR18] ;  /* 0x000012201a0075b4 */ /* 0x0003e40008011000 */
[----:B------:R1:W-:Y:S06]  /*1f80*/  UTMALDG.3D [UR8], [UR20], desc[UR18] ;  /* 0x00001208140075b4 */ /* 0x0003ec0008011000 */
[----:B------:R-:W-:Y:S05]  /*1f90*/  BRA.U UP0, `(.L_x_26) ;  /* 0xfffffffd00647547 */ /* 0x000fea000b83ffff */
.L_x_21:
[----:B-1----:R-:W-:Y:S01]  /*1fa0*/  ULEA UR8, UR6, UR4, 0x3 ;  /* 0x0000000406087291 */ /* 0x002fe2000f8e18ff */
[----:B------:R-:W-:Y:S01]  /*1fb0*/  SHF.L.U32 R2, R15, 0x1f, RZ ;  /* 0x0000001f0f027819 */ /* 0x000fe200000006ff */
[----:B------:R-:W-:Y:S01]  /*1fc0*/  @!P1 SYNCS.ARRIVE.TRANS64.A1T0 RZ, [UR4+0x378], RZ ;  /* 0x000378ffffff99a7 */ /* 0x000fe20008100004 */
[----:B------:R-:W-:-:S06]  /*1fd0*/  UISETP.GT.AND UP0, UPT, UR15, UR14, UPT ;  /* 0x0000000e0f00728c */ /* 0x000fcc000bf04270 */
[----:B--2---:R1:W2:Y:S03]  /*1fe0*/  SYNCS.PHASECHK.TRANS64.TRYWAIT P0, [UR8+0x1b0], R2 ;  /* 0x0001b002ff0075a7 */ /* 0x0042a60008001108 */
[----:B------:R-:W-:Y:S05]  /*1ff0*/  BRA.U !UP0, `(.L_x_27) ;  /* 0x0000000108a87547 */ /* 0x000fea000b800000 */
[----:B------:R-:W-:Y:S01]  /*2000*/  UIADD3 UR21, UPT, UPT, UR7, UR24, URZ ;  /* 0x0000001807157290 */ /* 0x000fe2000fffe0ff */
[----:B------:R-:W-:-:S11]  /*2010*/  UMOV UR25, UR6 ;  /* 0x0000000600197c82 */ /* 0x000fd60008000000 */
.L_x_32:
[----:B-1----:R-:W-:Y:S01]  /*2020*/  ULEA UR17, UR25, UR4, 0x3 ;  /* 0x0000000419117291 */ /* 0x002fe2000f8e18ff */
[----:B--2---:R-:W-:Y:S01]  /*2030*/  @!P5 MOV R3, 0x1000 ;  /* 0x000010000003d802 */ /* 0x004fe20000000f00 */
[----:B--2---:R-:W-:Y:S10]  /*2040*/  @P0 BRA `(.L_x_28) ;  /* 0x00000000000c0947 */ /* 0x004ff40003800000 */
[----:B------:R-:W-:-:S04]  /*2050*/  SHF.L.U32 R5, R15, 0x1f, RZ ;  /* 0x0000001f0f057819 */ /* 0x000fc800000006ff */
[----:B------:R-:W2:Y:S02]  /*2060*/  SYNCS.PHASECHK.TRANS64.TRYWAIT P0, [UR17+0x1b0], R5 ;  /* 0x0001b005ff0075a7 */ /* 0x000ea40008001111 */
[----:B--2---:R-:W-:Y:S05]  /*2070*/  @!P0 BRA `(.L_x_29) ;  /* 0x0000006000b08947 */ /* 0x004fea0003800000 */
.L_x_28:
[----:B------:R2:W-:Y:S01]  /*2080*/  @!P5 SYNCS.ARRIVE.TRANS64 RZ, [UR17], R3 ;  /* 0x00000003ffffd9a7 */ /* 0x0005e20008000011 */
[----:B------:R-:W-:Y:S04]  /*2090*/  BSSY.RECONVERGENT B0, `(.L_x_30) ;  /* 0x0000003000007945 */ /* 0x000fe80003800200 */
[----:B------:R-:W-:Y:S05]  /*20a0*/  @P4 BRA `(.L_x_31) ;  /* 0x0000000000044947 */ /* 0x000fea0003800000 */
[----:B------:R-:W-:Y:S05]  /*20b0*/  BPT.TRAP 0x1 ;  /* 0x000000040000795c */ /* 0x000fea0000300000 */
.L_x_31:
[----:B------:R-:W-:Y:S05]  /*20c0*/  BSYNC.RECONVERGENT B0 ;  /* 0x0000000000007941 */ /* 0x000fea0003800200 */
.L_x_30:
        /* <DEDUP_REMOVED lines=20> */
[----:B------:R-:W-:Y:S01]  /*2210*/  UIADD3 UR8, UPT, UPT, UR8, 0x1d800, URZ ;  /* 0x0001d80008087890 */ /* 0x000fe2000fffe0ff */
[----:B------:R-:W-:Y:S01]  /*2220*/  UMOV UR9, UR17 ;  /* 0x0000001100097c82 */ /* 0x000fe20008000000 */
[----:B------:R-:W-:Y:S01]  /*2230*/  UMOV UR11, UR19 ;  /* 0x00000013000b7c82 */ /* 0x000fe20008000000 */
[----:B------:R-:W-:Y:S01]  /*2240*/  UIADD3 UR24, UPT, UPT, UR24, 0x1, URZ ;  /* 0x0000000118187890 */ /* 0x000fe2000fffe0ff */
[----:B------:R-:W-:-:S03]  /*2250*/  UMOV UR25, UR6 ;  /* 0x0000000600197c82 */ /* 0x000fc60008000000 */
[----:B------:R1:W-:Y:S01]  /*2260*/  UTMALDG.3D [UR16], [UR30], desc[UR26] ;  /* 0x00001a101e0075b4 */ /* 0x0003e20008011000 */
[----:B------:R-:W-:Y:S01]  /*2270*/  UISETP.NE.AND UP0, UPT, UR24, UR21, UPT ;  /* 0x000000151800728c */ /* 0x000fe2000bf05270 */
[----:B------:R1:W-:Y:S08]  /*2280*/  UTMALDG.3D [UR8], [UR28], desc[UR26] ;  /* 0x00001a081c0075b4 */ /* 0x0003f00008011000 */
[----:B------:R-:W-:Y:S05]  /*2290*/  BRA.U UP0, `(.L_x_32) ;  /* 0xfffffffd00607547 */ /* 0x000fea000b83ffff */
.L_x_27:
[C---:B-1----:R-:W-:Y:S01]  /*22a0*/  LEA R2, R14.reuse, UR4, 0x3 ;  /* 0x000000040e027c11 */ /* 0x042fe2000f8e18ff */
[----:B------:R-:W-:Y:S01]  /*22b0*/  NOP ;  /* 0x0000000000007918 */ /* 0x000fe20000000000 */
[----:B--2---:R-:W-:Y:S02]  /*22c0*/  SHF.L.U32 R3, R13, 0x1f, RZ ;  /* 0x0000001f0d037819 */ /* 0x004fe400000006ff */
[----:B------:R-:W-:Y:S02]  /*22d0*/  LEA R4, R14, UR4, 0x4 ;  /* 0x000000040e047c11 */ /* 0x000fe4000f8e20ff */
[----:B------:R-:W1:Y:S02]  /*22e0*/  SYNCS.PHASECHK.TRANS64.TRYWAIT P0, [R2+URZ+0x380], R3 ;  /* 0x00038003020075a7 */ /* 0x000e6400080011ff */
[----:B-1----:R-:W-:Y:S05]  /*22f0*/  @!P0 BRA `(.L_x_33) ;  /* 0x0000006000288947 */ /* 0x002fea0003800000 */
.L_x_149:
[----:B------:R-:W2:Y:S01]  /*2300*/  LDS.128 R4, [R4+0x410] ;  /* 0x0004100004047984 */ /* 0x000ea20000000c00 */
[----:B---3--:R-:W-:Y:S01]  /*2310*/  ISETP.GE.AND P0, PT, R40, 0x1, PT ;  /* 0x000000012800780c */ /* 0x008fe20003f06270 */
[----:B-1----:R-:W-:Y:S01]  /*2320*/  VIADD R2, R2, 0x390 ;  /* 0x0000039002027836 */ /* 0x002fe20000000000 */
[----:B------:R-:W-:Y:S01]  /*2330*/  @!PT LDS RZ, [RZ] ;  /* 0x00000000fffff984 */ /* 0x000fe20000000800 */
[----:B------:R-:W-:Y:S01]  /*2340*/  @!PT LDS RZ, [RZ] ;  /* 0x00000000fffff984 */ /* 0x000fe20000000800 */
[----:B------:R-:W-:Y:S01]  /*2350*/  @!PT LDS RZ, [RZ] ;  /* 0x00000000fffff984 */ /* 0x000fe20000000800 */
[----:B------:R-:W-:Y:S01]  /*2360*/  @!PT LDS RZ, [RZ] ;  /* 0x00000000fffff984 */ /* 0x000fe20000000800 */
[----:B------:R1:W-:Y:S06]  /*2370*/  MEMBAR.ALL.CTA ;  /* 0x0000000000007992 */ /* 0x0003ec0000008000 */
[----:B-1----:R-:W1:Y:S01]  /*2380*/  FENCE.VIEW.ASYNC.S ;  /* 0x00000000000073c6 */ /* 0x002e620000000000 */
[----:B------:R-:W-:-:S04]  /*2390*/  PRMT R2, RZ, 0x654, R2 ;  /* 0x00000654ff027816 */ /* 0x000fc80000000002 */
[----:B-1----:R1:W-:Y:S01]  /*23a0*/  SYNCS.ARRIVE.TRANS64.RED.A1T0 RZ, [R2+URZ], RZ ;  /* 0x000000ff02ff79a7 */ /* 0x0023e200081004ff */
[----:B--2---:R-:W-:-:S13]  /*23b0*/  LOP3.LUT P2, RZ, R6, 0x1, RZ, 0xc0, !PT ;  /* 0x0000000106ff7812 */ /* 0x004fda000784c0ff */
[----:B------:R-:W-:Y:S01]  /*23c0*/  @P2 SHF.R.U32.HI R3, RZ, 0x10, R5 ;  /* 0x00000010ff032819 */ /* 0x000fe20000011605 */
[----:B------:R-:W-:Y:S01]  /*23d0*/  VOTEU.ANY UP0, P2 ;  /* 0x0000000000ff7886 */ /* 0x000fe20001000100 */
[----:B------:R-:W-:Y:S02]  /*23e0*/  @P2 MOV R11, R4 ;  /* 0x00000004000b2202 */ /* 0x000fe40000000f00 */
[----:B------:R-:W-:Y:S02]  /*23f0*/  @P2 R2UR.BROADCAST UR8, R3 ;  /* 0x00000000030822ca */ /* 0x000fe400008e0000 */
[----:B------:R-:W-:-:S11]  /*2400*/  @P2 LOP3.LUT R8, R5, 0xffff, RZ, 0xc0, !PT ;  /* 0x0000ffff05082812 */ /* 0x000fd600078ec0ff */
[----:B------:R-:W-:Y:S01]  /*2410*/  @UP0 UMOV UR36, UR8 ;  /* 0x0000000800240c82 */ /* 0x000fe20008000000 */
[----:B-1----:R-:W-:Y:S05]  /*2420*/  @!P0 BRA `(.L_x_34) ;  /* 0x0000000000b88947 */ /* 0x002fea0003800000 */
[----:B------:R-:W4:Y:S01]  /*2430*/  LDC.64 R4, c[0x0][0xb18] ;  /* 0x0002c600ff047b82 */ /* 0x000f220000000a00 */
[----:B------:R-:W-:-:S07]  /*2440*/  ISETP.NE.AND P3, PT, R40, 0x1, PT ;  /* 0x000000012800780c */ /* 0x000fce0003f65270 */
[----:B------:R-:W1:Y:S08]  /*2450*/  LDC.64 R6, c[0x0][0xb10] ;  /* 0x0002c400ff067b82 */ /* 0x000e700000000a00 */
[----:B------:R-:W2:Y:S08]  /*2460*/  LDC R16, c[0x0][0xb20] ;  /* 0x0002c800ff107b82 */ /* 0x000eb00000000800 */
[----:B------:R-:W3:Y:S01]  /*2470*/  LDC R18, c[0x0][0xb0c] ;  /* 0x0002c300ff127b82 */ /* 0x000ee20000000800 */
[----:B----4-:R-:W-:Y:S01]  /*2480*/  IMAD.HI.U32 R17, R0, R5, RZ ;  /* 0x0000000500117227 */ /* 0x010fe200078e00ff */
[----:B------:R-:W-:-:S03]  /*2490*/  ISETP.NE.AND P0, PT, R4, 0x1, PT ;  /* 0x000000010400780c */ /* 0x000fc60003f05270 */
[----:B------:R-:W-:-:S03]  /*24a0*/  IMAD.HI.U32 R5, R8, R5, RZ ;  /* 0x0000000508057227 */ /* 0x000fc600078e00ff */
[----:B------:R-:W4:Y:S01]  /*24b0*/  LDC.64 R2, c[0x0][0xb28] ;  /* 0x0002ca00ff027b82 */ /* 0x000f220000000a00 */
[----:B-1----:R-:W-:-:S04]  /*24c0*/  IMAD.HI.U32 R20, R9, R6, RZ ;  /* 0x0000000609147227 */ /* 0x002fc800078e00ff */
[----:B------:R-:W-:Y:S01]  /*24d0*/  IMAD.HI.U32 R22, R11, R6, RZ ;  /* 0x000000060b167227 */ /* 0x000fe200078e00ff */
[----:B------:R-:W-:Y:S02]  /*24e0*/  SHF.R.U32.HI R20, RZ, R7, R20 ;  /* 0x00000007ff147219 */ /* 0x000fe40000011614 */
[-C--:B--2---:R-:W-:Y:S02]  /*24f0*/  SHF.R.U32.HI R17, RZ, R16.reuse, R17 ;  /* 0x00000010ff117219 */ /* 0x084fe40000011611 */
[----:B------:R-:W-:Y:S02]  /*2500*/  SHF.R.U32.HI R5, RZ, R16, R5 ;  /* 0x00000010ff057219 */ /* 0x000fe40000011605 */
[----:B------:R-:W-:Y:S02]  /*2510*/  SEL R17, R0, R17, !P0 ;  /* 0x0000001100117207 */ /* 0x000fe40004000000 */
[----:B------:R-:W-:Y:S02]  /*2520*/  SHF.R.U32.HI R22, RZ, R7, R22 ;  /* 0x00000007ff167219 */ /* 0x000fe40000011616 */
[----:B---3--:R-:W-:-:S02]  /*2530*/  ISETP.NE.AND P1, PT, R18, 0x1, PT ;  /* 0x000000011200780c */ /* 0x008fc40003f25270 */
[----:B------:R-:W-:Y:S02]  /*2540*/  SEL R5, R8, R5, !P0 ;  /* 0x0000000508057207 */ /* 0x000fe40004000000 */
[----:B------:R-:W-:Y:S02]  /*2550*/  SEL R19, R9, R20, !P1 ;  /* 0x0000001409137207 */ /* 0x000fe40004800000 */
[----:B------:R-:W-:Y:S01]  /*2560*/  SEL R7, R11, R22, !P1 ;  /* 0x000000160b077207 */ /* 0x000fe20004800000 */
[----:B----4-:R-:W-:-:S04]  /*2570*/  IMAD.HI.U32 R20, R17, R2, RZ ;  /* 0x0000000211147227 */ /* 0x010fc800078e00ff */
[----:B------:R-:W-:Y:S01]  /*2580*/  IMAD.HI.U32 R6, R19, R2, RZ ;  /* 0x0000000213067227 */ /* 0x000fe200078e00ff */
[----:B------:R-:W-:-:S04]  /*2590*/  @P3 SHF.R.U32.HI R17, RZ, R3, R20 ;  /* 0x00000003ff113219 */ /* 0x000fc80000011614 */
[----:B------:R-:W-:Y:S01]  /*25a0*/  @P3 SHF.R.U32.HI R19, RZ, R3, R6 ;  /* 0x00000003ff133219 */ /* 0x000fe20000011606 */
[----:B------:R-:W-:-:S04]  /*25b0*/  IMAD R17, R40, R17, RZ ;  /* 0x0000001128117224 */ /* 0x000fc800078e02ff */
[----:B------:R-:W-:Y:S01]  /*25c0*/  IMAD R6, R40, R19, RZ ;  /* 0x0000001328067224 */ /* 0x000fe200078e02ff */
[C---:B------:R-:W-:Y:S02]  /*25d0*/  ISETP.GE.AND P0, PT, R5.reuse, R17, PT ;  /* 0x000000110500720c */ /* 0x040fe40003f06270 */
[----:B------:R-:W-:Y:S02]  /*25e0*/  IADD3 R17, PT, PT, -R5, RZ, RZ ;  /* 0x000000ff05117210 */ /* 0x000fe40007ffe1ff */
[----:B------:R-:W-:Y:S01]  /*25f0*/  ISETP.GE.OR P0, PT, R7, R6, P0 ;  /* 0x000000060700720c */ /* 0x000fe20000706670 */
[----:B------:R-:W-:-:S04]  /*2600*/  IMAD.HI.U32 R6, R5, R2, RZ ;  /* 0x0000000205067227 */ /* 0x000fc800078e00ff */
[----:B------:R-:W-:Y:S01]  /*2610*/  IMAD R8, R4, R17, R8 ;  /* 0x0000001104087224 */ /* 0x000fe200078e0208 */
[----:B------:R-:W-:-:S04]  /*2620*/  SHF.R.U32.HI R6, RZ, R3, R6 ;  /* 0x00000003ff067219 */ /* 0x000fc80000011606 */
[----:B------:R-:W-:-:S03]  /*2630*/  SEL R6, R5, R6, !P3 ;  /* 0x0000000605067207 */ /* 0x000fc60005800000 */
[----:B------:R-:W-:-:S04]  /*2640*/  @!P0 IMAD.HI.U32 R16, R7, R2, RZ ;  /* 0x0000000207108227 */ /* 0x000fc800078e00ff */
[----:B------:R-:W-:Y:S01]  /*2650*/  IMAD.MOV R2, RZ, RZ, -R6 ;  /* 0x000000ffff027224 */ /* 0x000fe200078e0a06 */
[----:B------:R-:W-:-:S03]  /*2660*/  @!P0 SHF.R.U32.HI R16, RZ, R3, R16 ;  /* 0x00000003ff108219 */ /* 0x000fc60000011610 */
[----:B------:R-:W-:Y:S01]  /*2670*/  IMAD R2, R40, R2, R5 ;  /* 0x0000000228027224 */ /* 0x000fe200078e0205 */
[----:B------:R-:W-:-:S05]  /*2680*/  @!P0 SEL R3, R7, R16, !P3 ;  /* 0x0000001007038207 */ /* 0x000fca0005800000 */
[--C-:B------:R-:W-:Y:S02]  /*2690*/  @!P0 IMAD.IADD R6, R6, 0x1, -R3.reuse ;  /* 0x0000000106068824 */ /* 0x100fe400078e0a03 */
[----:B------:R-:W-:Y:S01]  /*26a0*/  @!P0 IMAD R3, R2, R19, R3 ;  /* 0x0000001302038224 */ /* 0x000fe200078e0203 */
[----:B------:R-:W-:Y:S01]  /*26b0*/  IADD3 R2, PT, PT, -R7, RZ, RZ ;  /* 0x000000ff07027210 */ /* 0x000fe20007ffe1ff */
[----:B------:R-:W-:Y:S02]  /*26c0*/  @!P0 IMAD R5, R40, R6, R7 ;  /* 0x0000000628058224 */ /* 0x000fe400078e0207 */
[----:B------:R-:W-:Y:S02]  /*26d0*/  @!P0 IMAD.MOV.U32 R7, RZ, RZ, R3 ;  /* 0x000000ffff078224 */ /* 0x000fe400078e0003 */
[----:B------:R-:W-:Y:S02]  /*26e0*/  IMAD R2, R18, R2, R11 ;  /* 0x0000000212027224 */ /* 0x000fe400078e020b */
[----:B------:R-:W-:-:S02]  /*26f0*/  IMAD R8, R5, R4, R8 ;  /* 0x0000000405087224 */ /* 0x000fc400078e0208 */
[----:B------:R-:W-:Y:S02]  /*2700*/  IMAD R11, R7, R18, R2 ;  /* 0x00000012070b7224 */ /* 0x000fe400078e0202 */
.L_x_34:
[----:B------:R-:W1:Y:S02]  /*2710*/  LDCU UR8, c[0x0][0xb30] ;  /* 0x00016600ff0877ac */ /* 0x000e640008000800 */
[----:B-1----:R-:W-:-:S09]  /*2720*/  UISETP.NE.AND UP0, UPT, UR8, 0x1, UPT ;  /* 0x000000010800788c */ /* 0x002fd2000bf05270 */
[----:B------:R-:W-:Y:S05]  /*2730*/  BRA.U UP0, `(.L_x_35) ;  /* 0x0000000100407547 */ /* 0x000fea000b800000 */
[----:B------:R-:W1:Y:S08]  /*2740*/  LDC.64 R4, c[0x0][0xb10] ;  /* 0x0002c400ff047b82 */ /* 0x000e700000000a00 */
[----:B------:R-:W2:Y:S08]  /*2750*/  LDC.64 R2, c[0x0][0xb18] ;  /* 0x0002c600ff027b82 */ /* 0x000eb00000000a00 */
[----:B------:R-:W3:Y:S08]  /*2760*/  LDC R6, c[0x0][0xb20] ;  /* 0x0002c800ff067b82 */ /* 0x000ef00000000800 */
[----:B------:R-:W4:Y:S01]  /*2770*/  LDC R16, c[0x0][0xb0c] ;  /* 0x0002c300ff107b82 */ /* 0x000f220000000800 */
[----:B-1----:R-:W-:-:S05]  /*2780*/  IMAD.HI.U32 R4, R11, R4, RZ ;  /* 0x000000040b047227 */ /* 0x002fca00078e00ff */
[----:B------:R-:W-:Y:S01]  /*2790*/  SHF.R.U32.HI R4, RZ, R5, R4 ;  /* 0x00000005ff047219 */ /* 0x000fe20000011604 */
[----:B--2---:R-:W-:Y:S01]  /*27a0*/  IMAD.HI.U32 R3, R8, R3, RZ ;  /* 0x0000000308037227 */ /* 0x004fe200078e00ff */
[----:B------:R-:W-:-:S04]  /*27b0*/  ISETP.NE.AND P0, PT, R2, 0x1, PT ;  /* 0x000000010200780c */ /* 0x000fc80003f05270 */
[----:B---3--:R-:W-:-:S04]  /*27c0*/  SHF.R.U32.HI R3, RZ, R6, R3 ;  /* 0x00000006ff037219 */ /* 0x008fc80000011603 */
[----:B------:R-:W-:Y:S02]  /*27d0*/  SEL R3, R8, R3, !P0 ;  /* 0x0000000308037207 */ /* 0x000fe40004000000 */
[----:B----4-:R-:W-:-:S04]  /*27e0*/  ISETP.NE.AND P1, PT, R16, 0x1, PT ;  /* 0x000000011000780c */ /* 0x010fc80003f25270 */
[----:B------:R-:W-:-:S05]  /*27f0*/  SEL R4, R11, R4, !P1 ;  /* 0x000000040b047207 */ /* 0x000fca0004800000 */
[----:B------:R-:W-:Y:S02]  /*2800*/  IMAD.IADD R5, R3, 0x1, -R4 ;  /* 0x0000000103057824 */ /* 0x000fe400078e0a04 */
[----:B------:R-:W-:Y:S02]  /*2810*/  IMAD.IADD R3, R4, 0x1, -R3 ;  /* 0x0000000104037824 */ /* 0x000fe400078e0a03 */
[----:B------:R-:W-:Y:S02]  /*2820*/  IMAD R11, R5, R16, R11 ;  /* 0x00000010050b7224 */ /* 0x000fe400078e020b */
[----:B------:R-:W-:-:S07]  /*2830*/  IMAD R8, R3, R2, R8 ;  /* 0x0000000203087224 */ /* 0x000fce00078e0208 */
.L_x_35:
[----:B------:R-:W-:Y:S01]  /*2840*/  VIADD R14, R14, 0x1 ;  /* 0x000000010e0e7836 */ /* 0x000fe20000000000 */
[----:B------:R-:W-:Y:S01]  /*2850*/  PLOP3.LUT P1, PT, PT, PT, PT, 0x80, 0x8 ;  /* 0x000000000008781c */ /* 0x000fe20003f2f070 */
[----:B------:R-:W-:Y:S02]  /*2860*/  IMAD.IADD R97, R11, 0x1, R90 ;  /* 0x000000010b617824 */ /* 0x000fe400078e025a */
[----:B------:R-:W-:Y:S01]  /*2870*/  IMAD.IADD R91, R8, 0x1, R79 ;  /* 0x00000001085b7824 */ /* 0x000fe200078e024f */
[----:B------:R-:W-:-:S04]  /*2880*/  ISETP.NE.AND P0, PT, R14, 0x2, PT ;  /* 0x000000020e00780c */ /* 0x000fc80003f05270 */
[----:B------:R-:W-:Y:S02]  /*2890*/  SEL R2, RZ, 0x1, P0 ;  /* 0x00000001ff027807 */ /* 0x000fe40000000000 */
[----:B------:R-:W-:Y:S02]  /*28a0*/  SEL R14, R14, RZ, P0 ;  /* 0x000000ff0e0e7207 */ /* 0x000fe40000000000 */
[----:B------:R-:W-:Y:S01]  /*28b0*/  LOP3.LUT R13, R13, R2, RZ, 0x3c, !PT ;  /* 0x000000020d0d7212 */ /* 0x000fe200078e3cff */
[----:B------:R-:W-:Y:S06]  /*28c0*/  @P2 BRA `(.L_x_36) ;  /* 0xfffffff000a02947 */ /* 0x000fec000383ffff */
[----:B------:R-:W-:Y:S01]  /*28d0*/  UIADD3 UR4, UPT, UPT, UR4, 0x1b0, URZ ;  /* 0x000001b004047890 */ /* 0x000fe2000fffe0ff */
[----:B------:R-:W-:-:S03]  /*28e0*/  SHF.L.U32 R3, R15, 0x1f, RZ ;  /* 0x0000001f0f037819 */ /* 0x000fc600000006ff */
[----:B------:R-:W-:-:S09]  /*28f0*/  ULEA UR5, UR6, UR4, 0x3 ;  /* 0x0000000406057291 */ /* 0x000fd2000f8e18ff */
[----:B------:R-:W1:Y:S02]  /*2900*/  SYNCS.PHASECHK.TRANS64.TRYWAIT P0, [UR5], R3 ;  /* 0x00000003ff0075a7 */ /* 0x000e640008001105 */
[----:B-1----:R-:W-:Y:S05]  /*2910*/  @!P0 BRA `(.L_x_37) ;  /* 0x0000005800b48947 */ /* 0x002fea0003800000 */
.L_x_151:
[----:B------:R-:W-:-:S04]  /*2920*/  UIADD3 UR6, UPT, UPT, UR6, 0x1, URZ ;  /* 0x0000000106067890 */ /* 0x000fc8000fffe0ff */
[----:B------:R-:W-:-:S04]  /*2930*/  UISETP.NE.AND UP0, UPT, UR6, 0x36, UPT ;  /* 0x000000360600788c */ /* 0x000fc8000bf05270 */
[----:B------:R-:W-:Y:S02]  /*2940*/  USEL UR7, URZ, 0x1, UP0 ;  /* 0x00000001ff077887 */ /* 0x000fe40008000000 */
[----:B------:R-:W-:-:S04]  /*2950*/  USEL UR6, UR6, URZ, UP0 ;  /* 0x000000ff06067287 */ /* 0x000fc80008000000 */
[----:B------:R-:W-:Y:S01]  /*2960*/  ULEA UR5, UR6, UR4, 0x3 ;  /* 0x0000000406057291 */ /* 0x000fe2000f8e18ff */
[----:B------:R-:W-:-:S04]  /*2970*/  LOP3.LUT R2, R15, UR7, RZ, 0x3c, !PT ;  /* 0x000000070f027c12 */ /* 0x000fc8000f8e3cff */
[----:B-1----:R-:W-:-:S04]  /*2980*/  SHF.L.U32 R3, R2, 0x1f, RZ ;  /* 0x0000001f02037819 */ /* 0x002fc800000006ff */
[----:B------:R-:W1:Y:S02]  /*2990*/  SYNCS.PHASECHK.TRANS64.TRYWAIT P0, [UR5], R3 ;  /* 0x00000003ff0075a7 */ /* 0x000e640008001105 */
[----:B-1----:R-:W-:Y:S05]  /*29a0*/  @!P0 BRA `(.L_x_38) ;  /* 0x0000005800a88947 */ /* 0x002fea0003800000 */
.L_x_153:
        /* <DEDUP_REMOVED lines=9> */
.L_x_155:
        /* <DEDUP_REMOVED lines=9> */
.L_x_157:
        /* <DEDUP_REMOVED lines=9> */
.L_x_159:
        /* <DEDUP_REMOVED lines=9> */
.L_x_161:
        /* <DEDUP_REMOVED lines=9> */
.L_x_163:
        /* <DEDUP_REMOVED lines=9> */
.L_x_165:
        /* <DEDUP_REMOVED lines=9> */
.L_x_167:
        /* <DEDUP_REMOVED lines=9> */
.L_x_169:
        /* <DEDUP_REMOVED lines=9> */
.L_x_171:
        /* <DEDUP_REMOVED lines=9> */
.L_x_173:
        /* <DEDUP_REMOVED lines=9> */
.L_x_175:
        /* <DEDUP_REMOVED lines=9> */
.L_x_177:
        /* <DEDUP_REMOVED lines=9> */
.L_x_179:
        /* <DEDUP_REMOVED lines=9> */
.L_x_181:
        /* <DEDUP_REMOVED lines=9> */
.L_x_183:
        /* <DEDUP_REMOVED lines=9> */
.L_x_185:
        /* <DEDUP_REMOVED lines=9> */
.L_x_187:
        /* <DEDUP_REMOVED lines=9> */
.L_x_189:
        /* <DEDUP_REMOVED lines=9> */
.L_x_191:
        /* <DEDUP_REMOVED lines=9> */
.L_x_193:
        /* <DEDUP_REMOVED lines=9> */
.L_x_195:
        /* <DEDUP_REMOVED lines=9> */
.L_x_197:
        /* <DEDUP_REMOVED lines=9> */
.L_x_199:
        /* <DEDUP_REMOVED lines=9> */
.L_x_201:
        /* <DEDUP_REMOVED lines=9> */
.L_x_203:
        /* <DEDUP_REMOVED lines=9> */
.L_x_205:
        /* <DEDUP_REMOVED lines=9> */
.L_x_207:
        /* <DEDUP_REMOVED lines=9> */
.L_x_209:
        /* <DEDUP_REMOVED lines=9> */
.L_x_211:
        /* <DEDUP_REMOVED lines=9> */
.L_x_213:
        /* <DEDUP_REMOVED lines=9> */
.L_x_215:
        /* <DEDUP_REMOVED lines=9> */
.L_x_217:
        /* <DEDUP_REMOVED lines=9> */
.L_x_219:
        /* <DEDUP_REMOVED lines=9> */
.L_x_221:
        /* <DEDUP_REMOVED lines=9> */
.L_x_223:
        /* <DEDUP_REMOVED lines=9> */
.L_x_225:
        /* <DEDUP_REMOVED lines=9> */
.L_x_227:
        /* <DEDUP_REMOVED lines=9> */
.L_x_229:
        /* <DEDUP_REMOVED lines=9> */
.L_x_231:
        /* <DEDUP_REMOVED lines=9> */
.L_x_233:
        /* <DEDUP_REMOVED lines=9> */
.L_x_235:
        /* <DEDUP_REMOVED lines=9> */
.L_x_237:
        /* <DEDUP_REMOVED lines=9> */
.L_x_239:
        /* <DEDUP_REMOVED lines=9> */
.L_x_241:
        /* <DEDUP_REMOVED lines=9> */
.L_x_243:
        /* <DEDUP_REMOVED lines=9> */
.L_x_245:
        /* <DEDUP_REMOVED lines=9> */
.L_x_247:
        /* <DEDUP_REMOVED lines=9> */
.L_x_249:
        /* <DEDUP_REMOVED lines=9> */
.L_x_251:
        /* <DEDUP_REMOVED lines=9> */
.L_x_253:
        /* <DEDUP_REMOVED lines=9> */
.L_x_255:
[----:B------:R-:W-:-:S04]  /*4660*/  UIADD3 UR6, UPT, UPT, UR6, 0x1, URZ ;  /* 0x0000000106067890 */ /* 0x000fc8000fffe0ff */
[----:B------:R-:W-:-:S04]  /*4670*/  UISETP.NE.AND UP0, UPT, UR6, 0x36, UPT ;  /* 0x000000360600788c */ /* 0x000fc8000bf05270 */
[----:B------:R-:W-:Y:S02]  /*4680*/  USEL UR5, URZ, 0x1, UP0 ;  /* 0x00000001ff057887 */ /* 0x000fe40008000000 */
[----:B------:R-:W-:-:S04]  /*4690*/  USEL UR6, UR6, URZ, UP0 ;  /* 0x000000ff06067287 */ /* 0x000fc80008000000 */
[----:B------:R-:W-:Y:S01]  /*46a0*/  ULEA UR6, UR6, UR4, 0x3 ;  /* 0x0000000406067291 */ /* 0x000fe2000f8e18ff */
[----:B-1----:R-:W-:-:S04]  /*46b0*/  LOP3.LUT R3, R2, UR5, RZ, 0x3c, !PT ;  /* 0x0000000502037c12 */ /* 0x002fc8000f8e3cff */
[----:B------:R-:W-:Y:S01]  /*46c0*/  SHF.L.U32 R3, R3, 0x1f, RZ ;  /* 0x0000001f03037819 */ /* 0x000fe200000006ff */
[----:B----4-:R-:W-:-:S07]  /*46d0*/  IMAD.U32 R0, RZ, RZ, UR6 ;  /* 0x00000006ff007e24 */ /* 0x010fce000f8e00ff */
.L_x_90:
[----:B-1----:R1:W2:Y:S02]  /*46e0*/  SYNCS.PHASECHK.TRANS64.TRYWAIT P0, [R0+URZ], R3 ;  /* 0x00000003000075a7 */ /* 0x0022a400080011ff */
[----:B--2---:R-:W-:Y:S05]  /*46f0*/  @!P0 NANOSLEEP.SYNCS 0x989680 ;  /* 0x009896800000895d */ /* 0x004fea0003900000 */
[----:B------:R-:W2:Y:S02]  /*4700*/  @!P0 SYNCS.PHASECHK.TRANS64 P0, [R0+URZ], R3 ;  /* 0x00000003000085a7 */ /* 0x000ea400080010ff */
[----:B--2---:R-:W-:Y:S05]  /*4710*/  @P0 EXIT ;  /* 0x000000000000094d */ /* 0x004fea0003800000 */
[----:B------:R-:W-:Y:S05]  /*4720*/  BRA `(.L_x_90) ;  /* 0xfffffffc00ec7947 */ /* 0x000fea000383ffff */
.L_x_18:
[----:B------:R-:W-:-:S04]  /*4730*/  UISETP.NE.AND UP1, UPT, UR37, URZ, UPT ;  /* 0x000000ff2500728c */ /* 0x000fc8000bf25270 */
[----:B------:R-:W-:-:S09]  /*4740*/  UISETP.NE.OR UP1, UPT, UR8, 0x1, UP1 ;  /* 0x000000010800788c */ /* 0x000fd20008f25670 */
[----:B------:R-:W-:Y:S05]  /*4750*/  BRA.U UP1, `(.L_x_91) ;  /* 0x0000000501487547 */ /* 0x000fea000b800000 */
[----:B------:R-:W-:Y:S01]  /*4760*/  ISETP.NE.AND P2, PT, R2, RZ, PT ;  /* 0x000000ff0200720c */ /* 0x000fe20003f45270 */
[----:B------:R-:W-:Y:S01]  /*4770*/  IMAD.MOV.U32 R12, RZ, RZ, 0x1 ;  /* 0x00000001ff0c7424 */ /* 0x000fe200078e00ff */
[----:B------:R-:W-:Y:S02]  /*4780*/  CS2R R10, SRZ ;  /* 0x00000000000a7805 */ /* 0x000fe4000001ff00 */
[----:B------:R-:W-:Y:S01]  /*4790*/  CS2R R8, SRZ ;  /* 0x0000000000087805 */ /* 0x000fe2000001ff00 */
[----:B------:R-:W-:Y:S01]  /*47a0*/  UMOV UR4, 0x400 ;  /* 0x0000040000047882 */ /* 0x000fe20000000000 */
[----:B------:R-:W-:Y:S01]  /*47b0*/  UMOV UR6, URZ ;  /* 0x000000ff00067c82 */ /* 0x000fe20008000000 */
[----:B------:R-:W-:-:S12]  /*47c0*/  ULEA UR37, UR37, UR4, 0x18 ;  /* 0x0000000425257291 */ /* 0x000fd8000f8ec0ff */
.L_x_95:
[----:B------:R-:W-:Y:S02]  /*47d0*/  LEA R0, R8, UR37, 0x3 ;  /* 0x0000002508007c11 */ /* 0x000fe4000f8e18ff */
[----:B------:R-:W-:-:S03]  /*47e0*/  SHF.L.U32 R5, R9, 0x1f, RZ ;  /* 0x0000001f09057819 */ /* 0x000fc600000006ff */
[----:B------:R-:W-:Y:S01]  /*47f0*/  VIADD R4, R0, 0x3f0 ;  /* 0x000003f000047836 */ /* 0x000fe20000000000 */
[----:B------:R-:W1:Y:S02]  /*4800*/  SYNCS.PHASECHK.TRANS64.TRYWAIT P0, [R0+URZ+0x3e0], R5 ;  /* 0x0003e005000075a7 */ /* 0x000e6400080011ff */
[----:B-1----:R-:W-:Y:S05]  /*4810*/  @!P0 BRA `(.L_x_92) ;  /* 0x0000004c00ec8947 */ /* 0x002fea0003800000 */
.L_x_256:
[----:B------:R-:W-:Y:S01]  /*4820*/  ULEA UR5, UR6, UR37, 0x3 ;  /* 0x0000002506057291 */ /* 0x000fe2000f8e18ff */
[----:B------:R-:W-:Y:S02]  /*4830*/  PRMT R4, RZ, 0x654, R4 ;  /* 0x00000654ff047816 */ /* 0x000fe40000000004 */
[----:B-1----:R-:W-:Y:S01]  /*4840*/  SHF.L.U32 R5, R12, 0x1f, RZ ;  /* 0x0000001f0c057819 */ /* 0x002fe200000006ff */
[----:B------:R-:W-:Y:S01]  /*4850*/  UIADD3 UR4, UPT, UPT, UR5, 0x380, URZ ;  /* 0x0000038005047890 */ /* 0x000fe2000fffe0ff */
[----:B------:R1:W-:Y:S05]  /*4860*/  SYNCS.ARRIVE.TRANS64.RED.A1T0 RZ, [R4+URZ], RZ ;  /* 0x000000ff04ff79a7 */ /* 0x0003ea00081004ff */
[----:B------:R-:W-:Y:S01]  /*4870*/  IMAD.U32 R7, RZ, RZ, UR4 ;  /* 0x00000004ff077e24 */ /* 0x000fe2000f8e00ff */
[----:B------:R-:W2:Y:S04]  /*4880*/  SYNCS.PHASECHK.TRANS64.TRYWAIT P0, [UR5+0x390], R5 ;  /* 0x00039005ff0075a7 */ /* 0x000ea80008001105 */
[----:B------:R-:W-:Y:S01]  /*4890*/  PRMT R6, R2, 0x654, R7 ;  /* 0x0000065402067816 */ /* 0x000fe20000000007 */
[----:B-1----:R-:W-:Y:S01]  /*48a0*/  @!P2 IMAD.MOV.U32 R4, RZ, RZ, 0x10 ;  /* 0x00000010ff04a424 */ /* 0x002fe200078e00ff */
[----:B--2---:R-:W-:Y:S06]  /*48b0*/  @!P0 BRA `(.L_x_93) ;  /* 0x0000004c00d88947 */ /* 0x004fec0003800000 */
.L_x_258:
[----:B------:R-:W-:Y:S01]  /*48c0*/  ULEA UR4, UR6, UR37, 0x4 ;  /* 0x0000002506047291 */ /* 0x000fe2000f8e20ff */
[----:B------:R-:W-:Y:S01]  /*48d0*/  SEL R3, R6, R3, !P2 ;  /* 0x0000000306037207 */ /* 0x000fe20005000000 */
[----:B------:R-:W-:Y:S01]  /*48e0*/  UIADD3 UR5, UPT, UPT, UR5, 0x380, URZ ;  /* 0x0000038005057890 */ /* 0x000fe2000fffe0ff */
[----:B-1----:R-:W-:Y:S01]  /*48f0*/  LEA R0, R11, UR37, 0x3 ;  /* 0x000000250b007c11 */ /* 0x002fe2000f8e18ff */
[----:B------:R-:W-:Y:S01]  /*4900*/  UIADD3 UR4, UPT, UPT, UR4, 0x410, URZ ;  /* 0x0000041004047890 */ /* 0x000fe2000fffe0ff */
[----:B------:R-:W-:Y:S01]  /*4910*/  SHF.L.U32 R5, R10, 0x1f, RZ ;  /* 0x0000001f0a057819 */ /* 0x000fe200000006ff */
[----:B------:R1:W-:Y:S01]  /*4920*/  @!P2 SYNCS.ARRIVE.TRANS64.RED RZ, [R3+URZ], R4 ;  /* 0x0000000403ffa9a7 */ /* 0x0003e200080004ff */
[----:B------:R-:W-:Y:S01]  /*4930*/  UIADD3 UR6, UPT, UPT, UR6, 0x1, URZ ;  /* 0x0000000106067890 */ /* 0x000fe2000fffe0ff */
[----:B------:R-:W-:-:S03]  /*4940*/  VIADD R8, R8, 0x1 ;  /* 0x0000000108087836 */ /* 0x000fc60000000000 */
[----:B------:R-:W-:Y:S02]  /*4950*/  UISETP.NE.AND UP0, UPT, UR6, 0x2, UPT ;  /* 0x000000020600788c */ /* 0x000fe4000bf05270 */
[----:B------:R-:W-:Y:S06]  /*4960*/  UGETNEXTWORKID.BROADCAST [UR4], [UR5] ;  /* 0x00000000040073ca */ /* 0x000fec0008000100 */
[----:B------:R-:W-:Y:S01]  /*4970*/  USEL UR4, URZ, 0x1, UP0 ;  /* 0x00000001ff047887 */ /* 0x000fe20008000000 */
[----:B------:R-:W-:Y:S01]  /*4980*/  ISETP.NE.AND P0, PT, R8, 0x2, PT ;  /* 0x000000020800780c */ /* 0x000fe20003f05270 */
[----:B------:R-:W-:Y:S01]  /*4990*/  USEL UR6, UR6, URZ, UP0 ;  /* 0x000000ff06067287 */ /* 0x000fe20008000000 */
[----:B------:R-:W2:Y:S03]  /*49a0*/  SYNCS.PHASECHK.TRANS64.TRYWAIT P1, [R0+URZ+0x380], R5 ;  /* 0x00038005000075a7 */ /* 0x000ea600080211ff */
[----:B------:R-:W-:Y:S01]  /*49b0*/  LOP3.LUT R12, R12, UR4, RZ, 0x3c, !PT ;  /* 0x000000040c0c7c12 */ /* 0x000fe2000f8e3cff */
[----:B-12---:R-:W-:Y:S07]  /*49c0*/  @!P1 BRA `(.L_x_94) ;  /* 0x0000004c00ac9947 */ /* 0x006fee0003800000 */
.L_x_259:
[C---:B------:R-:W-:Y:S01]  /*49d0*/  LEA R4, R11.reuse, UR37, 0x4 ;  /* 0x000000250b047c11 */ /* 0x040fe2000f8e20ff */
[----:B-1----:R-:W-:Y:S01]  /*49e0*/  VIADD R0, R0, 0x390 ;  /* 0x0000039000007836 */ /* 0x002fe20000000000 */
[----:B------:R-:W-:Y:S01]  /*49f0*/  SEL R8, R8, RZ, P0 ;  /* 0x000000ff08087207 */ /* 0x000fe20000000000 */
[----:B------:R-:W-:-:S03]  /*4a00*/  VIADD R11, R11, 0x1 ;  /* 0x000000010b0b7836 */ /* 0x000fc60000000000 */
[----:B------:R-:W1:Y:S01]  /*4a10*/  LDS.128 R4, [R4+0x410] ;  /* 0x0004100004047984 */ /* 0x000e620000000c00 */
[----:B------:R-:W-:Y:S02]  /*4a20*/  PRMT R0, RZ, 0x654, R0 ;  /* 0x00000654ff007816 */ /* 0x000fe40000000000 */
[C---:B------:R-:W-:Y:S01]  /*4a30*/  ISETP.NE.AND P1, PT, R11.reuse, 0x2, PT ;  /* 0x000000020b00780c */ /* 0x040fe20003f25270 */
[----:B------:R-:W-:Y:S01]  /*4a40*/  @!PT LDS RZ, [RZ] ;  /* 0x00000000fffff984 */ /* 0x000fe20000000800 */
[----:B------:R-:W-:Y:S01]  /*4a50*/  @!PT LDS RZ, [RZ] ;  /* 0x00000000fffff984 */ /* 0x000fe20000000800 */
[----:B------:R-:W-:Y:S01]  /*4a60*/  @!PT LDS RZ, [RZ] ;  /* 0x00000000fffff984 */ /* 0x000fe20000000800 */
[----:B------:R-:W-:Y:S01]  /*4a70*/  @!PT LDS RZ, [RZ] ;  /* 0x00000000fffff984 */ /* 0x000fe20000000800 */
[----:B------:R2:W-:Y:S06]  /*4a80*/  MEMBAR.ALL.CTA ;  /* 0x0000000000007992 */ /* 0x0005ec0000008000 */
[----:B--2---:R-:W2:Y:S01]  /*4a90*/  FENCE.VIEW.ASYNC.S ;  /* 0x00000000000073c6 */ /* 0x004ea20000000000 */
[----:B------:R-:W-:Y:S01]  /*4aa0*/  SEL R11, R11, RZ, P1 ;  /* 0x000000ff0b0b7207 */ /* 0x000fe20000800000 */
[----:B--2---:R2:W-:Y:S01]  /*4ab0*/  SYNCS.ARRIVE.TRANS64.RED.A1T0 RZ, [R0+URZ], RZ ;  /* 0x000000ff00ff79a7 */ /* 0x0045e200081004ff */
[----:B-1----:R-:W-:-:S02]  /*4ac0*/  LOP3.LUT P3, RZ, R6, 0x1, RZ, 0xc0, !PT ;  /* 0x0000000106ff7812 */ /* 0x002fc4000786c0ff */
[----:B------:R-:W-:-:S04]  /*4ad0*/  SEL R5, RZ, 0x1, P1 ;  /* 0x00000001ff057807 */ /* 0x000fc80000800000 */
[----:B------:R-:W-:Y:S02]  /*4ae0*/  LOP3.LUT R10, R10, R5, RZ, 0x3c, !PT ;  /* 0x000000050a0a7212 */ /* 0x000fe400078e3cff */
[----:B--2---:R-:W-:-:S04]  /*4af0*/  SEL R0, RZ, 0x1, P0 ;  /* 0x00000001ff007807 */ /* 0x004fc80000000000 */
[----:B------:R-:W-:Y:S01]  /*4b00*/  LOP3.LUT R9, R9, R0, RZ, 0x3c, !PT ;  /* 0x0000000009097212 */ /* 0x000fe200078e3cff */
[----:B------:R-:W-:Y:S06]  /*4b10*/  @P3 BRA `(.L_x_95) ;  /* 0xfffffffc002c3947 */ /* 0x000fec000383ffff */
[----:B------:R-:W-:Y:S01]  /*4b20*/  ULEA UR5, UR6, UR37, 0x3 ;  /* 0x0000002506057291 */ /* 0x000fe2000f8e18ff */
[----:B------:R-:W-:-:S08]  /*4b30*/  SHF.L.U32 R3, R12, 0x1f, RZ ;  /* 0x0000001f0c037819 */ /* 0x000fd000000006ff */
[----:B------:R-:W1:Y:S02]  /*4b40*/  SYNCS.PHASECHK.TRANS64 P0, [UR5+0x390], R3 ;  /* 0x00039003ff0075a7 */ /* 0x000e640008001005 */
[----:B-1----:R-:W-:Y:S05]  /*4b50*/  @P0 BRA `(.L_x_96) ;  /* 0x0000000000080947 */ /* 0x002fea0003800000 */
[----:B------:R-:W1:Y:S02]  /*4b60*/  SYNCS.PHASECHK.TRANS64.TRYWAIT P0, [UR5+0x390], R3 ;  /* 0x00039003ff0075a7 */ /* 0x000e640008001105 */
[----:B-1----:R-:W-:Y:S05]  /*4b70*/  @!P0 BRA `(.L_x_97) ;  /* 0x0000004c00548947 */ /* 0x002fea0003800000 */
.L_x_96:
[----:B------:R-:W-:-:S04]  /*4b80*/  UIADD3 UR4, UPT, UPT, UR6, 0x1, URZ ;  /* 0x0000000106047890 */ /* 0x000fc8000fffe0ff */
[----:B------:R-:W-:-:S04]  /*4b90*/  UISETP.NE.AND UP0, UPT, UR4, 0x2, UPT ;  /* 0x000000020400788c */ /* 0x000fc8000bf05270 */
[----:B------:R-:W-:Y:S02]  /*4ba0*/  USEL UR7, URZ, 0x1, UP0 ;  /* 0x00000001ff077887 */ /* 0x000fe40008000000 */
[----:B------:R-:W-:-:S04]  /*4bb0*/  USEL UR4, UR4, URZ, UP0 ;  /* 0x000000ff04047287 */ /* 0x000fc80008000000 */
[----:B------:R-:W-:Y:S01]  /*4bc0*/  ULEA UR4, UR4, UR37, 0x3 ;  /* 0x0000002504047291 */ /* 0x000fe2000f8e18ff */
[----:B-1----:R-:W-:-:S04]  /*4bd0*/  LOP3.LUT R3, R12, UR7, RZ, 0x3c, !PT ;  /* 0x000000070c037c12 */ /* 0x002fc8000f8e3cff */
[----:B------:R-:W-:-:S04]  /*4be0*/  SHF.L.U32 R0, R3, 0x1f, RZ ;  /* 0x0000001f03007819 */ /* 0x000fc800000006ff */
[----:B------:R-:W1:Y:S02]  /*4bf0*/  SYNCS.PHASECHK.TRANS64 P0, [UR4+0x390], R0 ;  /* 0x00039000ff0075a7 */ /* 0x000e640008001004 */
[----:B-1----:R-:W-:Y:S05]  /*4c00*/  @P0 EXIT ;  /* 0x000000000000094d */ /* 0x002fea0003800000 */
[----:B------:R-:W-:Y:S02]  /*4c10*/  SHF.L.U32 R3, R3, 0x1f, RZ ;  /* 0x0000001f03037819 */ /* 0x000fe400000006ff */
[----:B------:R-:W-:-:S07]  /*4c20*/  MOV R0, UR4 ;  /* 0x0000000400007c02 */ /* 0x000fce0008000f00 */
.L_x_98:
[----:B-1----:R1:W2:Y:S02]  /*4c30*/  SYNCS.PHASECHK.TRANS64.TRYWAIT P0, [R0+URZ+0x390], R3 ;  /* 0x00039003000075a7 */ /* 0x0022a400080011ff */
[----:B--2---:R-:W-:Y:S05]  /*4c40*/  @!P0 NANOSLEEP.SYNCS 0x989680 ;  /* 0x009896800000895d */ /* 0x004fea0003900000 */
[----:B------:R-:W2:Y:S02]  /*4c50*/  @!P0 SYNCS.PHASECHK.TRANS64 P0, [R0+URZ+0x390], R3 ;  /* 0x00039003000085a7 */ /* 0x000ea400080010ff */
[----:B--2---:R-:W-:Y:S05]  /*4c60*/  @P0 EXIT ;  /* 0x000000000000094d */ /* 0x004fea0003800000 */
[----:B------:R-:W-:Y:S05]  /*4c70*/  BRA `(.L_x_98) ;  /* 0xfffffffc00ec7947 */ /* 0x000fea000383ffff */
.L_x_91:
[----:B------:R-:W-:-:S09]  /*4c80*/  UISETP.NE.AND UP1, UPT, UR8, URZ, UPT ;  /* 0x000000ff0800728c */ /* 0x000fd2000bf25270 */
[----:B------:R-:W-:Y:S05]  /*4c90*/  BRA.U UP1, `(.L_x_99) ;  /* 0x0000000d01747547 */ /* 0x000fea000b800000 */
[----:B------:R-:W-:Y:S01]  /*4ca0*/  UMOV UR4, 0x40 ;  /* 0x0000004000047882 */ /* 0x000fe20000000000 */
[----:B------:R-:W-:Y:S01]  /*4cb0*/  NOP ;  /* 0x0000000000007918 */ /* 0x000fe20000000000 */
[----:B------:R-:W-:Y:S01]  /*4cc0*/  ULEA UR4, UR37, UR4, 0x18 ;  /* 0x0000000425047291 */ /* 0x000fe2000f8ec0ff */
[----:B------:R-:W-:Y:S02]  /*4cd0*/  UMOV UR5, 0x400 ;  /* 0x0000040000057882 */ /* 0x000fe40000000000 */
[----:B------:R-:W-:-:S06]  /*4ce0*/  ULEA UR37, UR37, UR5, 0x18 ;  /* 0x0000000525257291 */ /* 0x000fcc000f8ec0ff */
[----:B------:R-:W1:Y:S02]  /*4cf0*/  LDS.U8 R0, [UR4+0x1c] ;  /* 0x00001c04ff007984 */ /* 0x000e640008000000 */
[----:B-1----:R-:W-:-:S13]  /*4d00*/  ISETP.NE.AND P0, PT, R0, RZ, PT ;  /* 0x000000ff0000720c */ /* 0x002fda0003f05270 */
[----:B------:R-:W-:Y:S05]  /*4d10*/  @P0 BRA `(.L_x_100) ;  /* 0x0000000000580947 */ /* 0x000fea0003800000 */
[----:B------:R-:W-:-:S13]  /*4d20*/  ELECT P0, URZ, PT ;  /* 0x0000000000ff782f */ /* 0x000fda0003800000 */
[----:B------:R-:W-:Y:S05]  /*4d30*/  @!P0 BRA `(.L_x_101) ;  /* 0x0000000000608947 */ /* 0x000fea0003800000 */
[----:B------:R-:W-:Y:S01]  /*4d40*/  UMOV UR5, 0x10 ;  /* 0x0000001000057882 */ /* 0x000fe20000000000 */
[----:B------:R-:W-:Y:S01]  /*4d50*/  HFMA2 R0, -RZ, RZ, 0, 5.9604644775390625e-08 ;  /* 0x00000001ff007431 */ /* 0x000fe200000001ff */
[----:B------:R-:W-:-:S03]  /*4d60*/  MOV R2, 0xffff ;  /* 0x0000ffff00027802 */ /* 0x000fc60000000f00 */
[----:B------:R-:W-:Y:S04]  /*4d70*/  DEPBAR.LE SB1, 0x36 ;  /* 0x00009d800000791a */ /* 0x000fe80000000000 */
[----:B------:R-:W1:Y:S02]  /*4d80*/  UTCATOMSWS.FIND_AND_SET.ALIGN UP0, UR5, UR5 ;  /* 0x00000005000575e3 */ /* 0x000e640008000800 */
[----:B-1----:R-:W-:Y:S01]  /*4d90*/  MOV R3, UR5 ;  /* 0x0000000500037c02 */ /* 0x002fe20008000f00 */
[----:B------:R-:W-:Y:S06]  /*4da0*/  BRA.U UP0, `(.L_x_102) ;  /* 0x0000000100187547 */ /* 0x000fec000b800000 */
.L_x_103:
[----:B------:R-:W-:Y:S05]  /*4db0*/  NANOSLEEP 0x64 ;  /* 0x000000640000795d */ /* 0x000fea0003800000 */
[----:B------:R-:W-:-:S05]  /*4dc0*/  UMOV UR5, 0x10 ;  /* 0x0000001000057882 */ /* 0x000fca0000000000 */
[----:B------:R-:W-:Y:S04]  /*4dd0*/  DEPBAR.LE SB1, 0x36 ;  /* 0x00009d800000791a */ /* 0x000fe80000000000 */
[----:B------:R-:W1:Y:S02]  /*4de0*/  UTCATOMSWS.FIND_AND_SET.ALIGN UP0, UR5, UR5 ;  /* 0x00000005000575e3 */ /* 0x000e640008000800 */
[----:B-1----:R-:W-:Y:S01]  /*4df0*/  MOV R3, UR5 ;  /* 0x0000000500037c02 */ /* 0x002fe20008000f00 */
[----:B------:R-:W-:Y:S05]  /*4e00*/  BRA.U !UP0, `(.L_x_103) ;  /* 0xfffffffd08e87547 */ /* 0x000fea000b83ffff */
.L_x_102:
[-C--:B------:R-:W-:Y:S02]  /*4e10*/  SHF.L.U32 R2, R2, R3.reuse, RZ ;  /* 0x0000000302027219 */ /* 0x080fe400000006ff */
[----:B------:R-:W-:Y:S01]  /*4e20*/  SHF.L.U32 R0, R0, R3, RZ ;  /* 0x0000000300007219 */ /* 0x000fe200000006ff */
[----:B------:R-:W-:Y:S02]  /*4e30*/  IMAD.SHL.U32 R3, R3, 0x20, RZ ;  /* 0x0000002003037824 */ /* 0x000fe400078e00ff */
[----:B------:R1:W-:Y:S04]  /*4e40*/  ATOMS.OR RZ, [UR4+0x14], R2 ;  /* 0x00001402ffff798c */ /* 0x0003e8000b000004 */
[----:B------:R1:W-:Y:S04]  /*4e50*/  ATOMS.OR RZ, [UR4+0x18], R0 ;  /* 0x00001800ffff798c */ /* 0x0003e8000b000004 */
[----:B------:R1:W-:Y:S01]  /*4e60*/  STS [UR37+0x430], R3 ;  /* 0x00043003ff007988 */ /* 0x0003e20008000825 */
[----:B------:R-:W-:Y:S05]  /*4e70*/  BRA `(.L_x_101) ;  /* 0x0000000000107947 */ /* 0x000fea0003800000 */
.L_x_100:
[----:B------:R-:W-:Y:S02]  /*4e80*/  MOV R0, 0xffffffff ;  /* 0xffffffff00007802 */ /* 0x000fe40000000f00 */
[----:B------:R-:W-:-:S03]  /*4e90*/  MOV R2, 0x4ec0 ;  /* 0x00004ec000027802 */ /* 0x000fc60000000f00 */
[----:B------:R1:W-:Y:S04]  /*4ea0*/  STS [UR37+0x430], R0 ;  /* 0x00043000ff007988 */ /* 0x0003e80008000825 */
[----:B-1-3-5:R-:W-:Y:S05]  /*4eb0*/  CALL.REL.NOINC `($__internal_1_$__cuda_sm10x_tcgen05_guardrail_trap_phase_invalid_during_alloc) ;  /* 0x0000004c00d07944 */ /* 0x02afea0003c00000 */
.L_x_101:
[----:B------:R-:W-:Y:S05]  /*4ec0*/  WARPSYNC.ALL ;  /* 0x0000000000007948 */ /* 0x000fea0003800000 */
[----:B------:R-:W2:Y:S01]  /*4ed0*/  S2UR UR6, SR_CgaCtaId ;  /* 0x00000000000679c3 */ /* 0x000ea20000008800 */
[----:B------:R-:W-:Y:S01]  /*4ee0*/  UMOV UR4, 0x400 ;  /* 0x0000040000047882 */ /* 0x000fe20000000000 */
[----:B------:R-:W-:-:S06]  /*4ef0*/  NOP ;  /* 0x0000000000007918 */ /* 0x000fcc0000000000 */
[----:B------:R-:W-:Y:S06]  /*4f00*/  BAR.ARV 0x6, 0xa0 ;  /* 0x0182800000007b1d */ /* 0x000fec0000002000 */
[----:B------:R-:W4:Y:S01]  /*4f10*/  LDCU UR7, c[0x0][0x38c] ;  /* 0x00007180ff0777ac */ /* 0x000f220008000800 */
[----:B------:R-:W-:Y:S01]  /*4f20*/  IMAD.MOV.U32 R11, RZ, RZ, 0x1 ;  /* 0x00000001ff0b7424 */ /* 0x000fe200078e00ff */
[----:B------:R-:W-:Y:S01]  /*4f30*/  CS2R R8, SRZ ;  /* 0x0000000000087805 */ /* 0x000fe2000001ff00 */
[----:B------:R-:W-:Y:S01]  /*4f40*/  IMAD.MOV.U32 R10, RZ, RZ, RZ ;  /* 0x000000ffff0a7224 */ /* 0x000fe200078e00ff */
[----:B------:R-:W-:Y:S01]  /*4f50*/  UMOV UR16, URZ ;  /* 0x000000ff00107c82 */ /* 0x000fe20008000000 */
[----:B------:R-:W-:Y:S01]  /*4f60*/  UMOV UR15, URZ ;  /* 0x000000ff000f7c82 */ /* 0x000fe20008000000 */
[----:B------:R-:W-:Y:S01]  /*4f70*/  UMOV UR20, 0x0 ;  /* 0x0000000000147882 */ /* 0x000fe20000000000 */
[----:B------:R-:W-:Y:S01]  /*4f80*/  UMOV UR21, 0x4118010 ;  /* 0x0411801000157882 */ /* 0x000fe20000000000 */
[----:B--2---:R-:W-:Y:S01]  /*4f90*/  ULEA UR6, UR6, UR4, 0x18 ;  /* 0x0000000406067291 */ /* 0x004fe2000f8ec0ff */
[----:B------:R-:W2:Y:S03]  /*4fa0*/  LDCU UR4, c[0x0][0x38c] ;  /* 0x00007180ff0477ac */ /* 0x000ea60008000800 */
[----:B------:R-:W-:-:S02]  /*4fb0*/  UIADD3 UR18, UPT, UPT, UR6, 0x2800, URZ ;  /* 0x0000280006127890 */ /* 0x000fc4000fffe0ff */
[----:B----4-:R-:W-:-:S03]  /*4fc0*/  UIADD3 UR7, UPT, UPT, UR7, 0x1f, URZ ;  /* 0x0000001f07077890 */ /* 0x010fc6000fffe0ff */
[----:B-1----:R-:W1:Y:S01]  /*4fd0*/  LDS R0, [UR6+0x430] ;  /* 0x00043006ff007984 */ /* 0x002e620008000800 */
[----:B------:R-:W-:Y:S02]  /*4fe0*/  UIADD3 UR17, UPT, UPT, UR6, 0x1d800, URZ ;  /* 0x0001d80006117890 */ /* 0x000fe4000fffe0ff */
[----:B------:R-:W-:Y:S02]  /*4ff0*/  USHF.R.S32.HI UR5, URZ, 0x1f, UR7 ;  /* 0x0000001fff057899 */ /* 0x000fe40008011407 */
[----:B------:R-:W-:Y:S02]  /*5000*/  USHF.R.U32.HI UR18, URZ, 0x4, UR18 ;  /* 0x00000004ff127899 */ /* 0x000fe40008011612 */
[----:B------:R-:W-:Y:S02]  /*5010*/  ULEA.HI UR5, UR5, UR7, URZ, 0x5 ;  /* 0x0000000705057291 */ /* 0x000fe4000f8f28ff */
[----:B------:R-:W-:Y:S02]  /*5020*/  USHF.R.U32.HI UR17, URZ, 0x4, UR17 ;  /* 0x00000004ff117899 */ /* 0x000fe40008011611 */
[----:B------:R-:W-:-:S02]  /*5030*/  USHF.R.S32.HI UR5, URZ, 0x5, UR5 ;  /* 0x00000005ff057899 */ /* 0x000fc40008011405 */
[----:B------:R-:W-:Y:S02]  /*5040*/  ULOP3.LUT UR18, UR18, 0x3fff, URZ, 0xc0, !UPT ;  /* 0x00003fff12127892 */ /* 0x000fe4000f8ec0ff */
[----:B------:R-:W-:Y:S02]  /*5050*/  UISETP.LT.AND UP0, UPT, UR5, 0x1, UPT ;  /* 0x000000010500788c */ /* 0x000fe4000bf01270 */
[----:B------:R-:W-:Y:S02]  /*5060*/  ULOP3.LUT UR17, UR17, 0x3fff, URZ, 0xc0, !UPT ;  /* 0x00003fff11117892 */ /* 0x000fe4000f8ec0ff */
[----:B------:R-:W-:Y:S02]  /*5070*/  USEL UR10, UR5, 0x1, !UP0 ;  /* 0x00000001050a7887 */ /* 0x000fe4000c000000 */
[----:B--2---:R-:W-:Y:S02]  /*5080*/  UISETP.GE.AND UP3, UPT, UR4, 0x1, UPT ;  /* 0x000000010400788c */ /* 0x004fe4000bf66270 */
[----:B------:R-:W-:Y:S01]  /*5090*/  UIADD3 UR10, UPT, UPT, -UR10, URZ, URZ ;  /* 0x000000ff0a0a7290 */ /* 0x000fe2000fffe1ff */
[----:B-1----:R-:W-:-:S15]  /*50a0*/  R2UR UR19, R0 ;  /* 0x00000000001372ca */ /* 0x002fde00000e0000 */
.L_x_110:
[----:B------:R-:W-:Y:S02]  /*50b0*/  LEA R0, R10, UR6, 0x3 ;  /* 0x000000060a007c11 */ /* 0x000fe4000f8e18ff */
[----:B------:R-:W-:Y:S02]  /*50c0*/  SHF.L.U32 R5, R9, 0x1f, RZ ;  /* 0x0000001f09057819 */ /* 0x000fe400000006ff */
[----:B------:R-:W-:Y:S01]  /*50d0*/  PLOP3.LUT P0, PT, PT, PT, UP3, 0x80, 0x8 ;  /* 0x000000000008781c */ /* 0x000fe20003f0f038 */
[----:B------:R-:W-:Y:S01]  /*50e0*/  VIADD R3, R0, 0x390 ;  /* 0x0000039000037836 */ /* 0x000fe20000000000 */
[----:B-1----:R-:W1:Y:S02]  /*50f0*/  SYNCS.PHASECHK.TRANS64.TRYWAIT P1, [R0+URZ+0x380], R5 ;  /* 0x00038005000075a7 */ /* 0x002e6400080211ff */
[----:B-1--4-:R-:W-:Y:S09]  /*5100*/  @!P1 BRA `(.L_x_104) ;  /* 0x0000004800089947 */ /* 0x012ff20003800000 */
.L_x_261:
[----:B------:R-:W-:Y:S01]  /*5110*/  LEA R4, R10, UR6, 0x4 ;  /* 0x000000060a047c11 */ /* 0x000fe2000f8e20ff */
[----:B------:R-:W-:Y:S01]  /*5120*/  @UP3 ULEA UR4, UR15, UR6, 0x3 ;  /* 0x000000060f043291 */ /* 0x000fe2000f8e18ff */
[----:B------:R-:W-:Y:S01]  /*5130*/  PLOP3.LUT P2, PT, PT, PT, PT, 0x80, 0x8 ;  /* 0x000000000008781c */ /* 0x000fe20003f4f070 */
[----:B------:R-:W-:Y:S01]  /*5140*/  ULEA UR9, UR16, UR6, 0x3 ;  /* 0x0000000610097291 */ /* 0x000fe2000f8e18ff */
[----:B------:R-:W-:Y:S02]  /*5150*/  PRMT R3, RZ, 0x654, R3 ;  /* 0x00000654ff037816 */ /* 0x000fe40000000003 */
[----:B-1----:R-:W1:Y:S01]  /*5160*/  LDS.128 R4, [R4+0x410] ;  /* 0x0004100004047984 */ /* 0x002e620000000c00 */
[----:B------:R-:W-:Y:S02]  /*5170*/  @P0 SHF.L.U32 R2, R8, 0x1f, RZ ;  /* 0x0000001f08020819 */ /* 0x000fe400000006ff */
[----:B------:R-:W-:Y:S01]  /*5180*/  SHF.L.U32 R0, R11, 0x1f, RZ ;  /* 0x0000001f0b007819 */ /* 0x000fe200000006ff */
[----:B------:R-:W-:Y:S01]  /*5190*/  @!PT LDS RZ, [RZ] ;  /* 0x00000000fffff984 */ /* 0x000fe20000000800 */
[----:B------:R-:W-:Y:S01]  /*51a0*/  @!PT LDS RZ, [RZ] ;  /* 0x00000000fffff984 */ /* 0x000fe20000000800 */
[----:B------:R-:W-:Y:S01]  /*51b0*/  @!PT LDS RZ, [RZ] ;  /* 0x00000000fffff984 */ /* 0x000fe20000000800 */
[----:B------:R-:W-:Y:S01]  /*51c0*/  @!PT LDS RZ, [RZ] ;  /* 0x00000000fffff984 */ /* 0x000fe20000000800 */
[----:B------:R2:W-:Y:S06]  /*51d0*/  MEMBAR.ALL.CTA ;  /* 0x0000000000007992 */ /* 0x0005ec0000008000 */
[----:B--2---:R-:W2:Y:S02]  /*51e0*/  FENCE.VIEW.ASYNC.S ;  /* 0x00000000000073c6 */ /* 0x004ea40000000000 */
[----:B--2---:R2:W-:Y:S01]  /*51f0*/  SYNCS.ARRIVE.TRANS64.RED.A1T0 RZ, [R3+URZ], RZ ;  /* 0x000000ff03ff79a7 */ /* 0x0045e200081004ff */
[----:B------:R2:W4:Y:S01]  /*5200*/  @P0 SYNCS.PHASECHK.TRANS64.TRYWAIT P2, [UR4], R2 ;  /* 0x00000002ff0005a7 */ /* 0x0005220008041104 */
[----:B-1----:R-:W-:Y:S01]  /*5210*/  LOP3.LUT P1, RZ, R6, 0x1, RZ, 0xc0, !PT ;  /* 0x0000000106ff7812 */ /* 0x002fe2000782c0ff */
[----:B------:R-:W1:Y:S02]  /*5220*/  SYNCS.PHASECHK.TRANS64.TRYWAIT P0, [UR9+0x3c0], R0 ;  /* 0x0003c000ff0075a7 */ /* 0x000e640008001109 */
[----:B-12-4-:R-:W-:Y:S10]  /*5230*/  @!P0 BRA `(.L_x_105) ;  /* 0x0000004400d08947 */ /* 0x016ff40003800000 */
.L_x_263:
[----:B------:R-:W-:Y:S01]  /*5240*/  IADD3 R10, PT, PT, R10, 0x1, RZ ;  /* 0x000000010a0a7810 */ /* 0x000fe20007ffe0ff */
[----:B------:R-:W-:Y:S06]  /*5250*/  BRA.U !UP3, `(.L_x_106) ;  /* 0x000000010ba47547 */ /* 0x000fec000b800000 */
[----:B------:R-:W-:Y:S02]  /*5260*/  ULEA.HI UR8, UR16, UR16, URZ, 0x1 ;  /* 0x0000001010087291 */ /* 0x000fe4000f8f08ff */
[----:B------:R-:W-:Y:S02]  /*5270*/  UPLOP3.LUT UP4, UPT, UPT, UPT, UPT, 0x40, 0x4 ;  /* 0x000000000004789c */ /* 0x000fe40003f8e870 */
[----:B------:R-:W-:Y:S02]  /*5280*/  USHF.L.U32 UR4, UR8, 0x5, URZ ;  /* 0x0000000508047899 */ /* 0x000fe400080006ff */
[----:B------:R-:W-:Y:S02]  /*5290*/  ULOP3.LUT UR8, UR8, 0xffe, URZ, 0xc0, !UPT ;  /* 0x00000ffe08087892 */ /* 0x000fe4000f8ec0ff */
[----:B------:R-:W-:Y:S02]  /*52a0*/  ULOP3.LUT UR4, UR4, 0xffffffc0, URZ, 0xc0, !UPT ;  /* 0xffffffc004047892 */ /* 0x000fe4000f8ec0ff */
[----:B------:R-:W-:-:S02]  /*52b0*/  UIADD3 UR8, UPT, UPT, -UR8, UR16, URZ ;  /* 0x0000001008087290 */ /* 0x000fc4000fffe1ff */
[----:B------:R-:W-:Y:S01]  /*52c0*/  UIADD3 UR4, UPT, UPT, UR19, UR4, URZ ;  /* 0x0000000413047290 */ /* 0x000fe2000fffe0ff */
[----:B------:R-:W-:Y:S01]  /*52d0*/  UMOV UR14, UR10 ;  /* 0x0000000a000e7c82 */ /* 0x000fe20008000000 */
[----:B------:R-:W-:Y:S02]  /*52e0*/  UMOV UR13, UR5 ;  /* 0x00000005000d7c82 */ /* 0x000fe40008000000 */
[----:B------:R-:W-:Y:S01]  /*52f0*/  ULEA UR8, UR8, UR4, 0x14 ;  /* 0x0000000408087291 */ /* 0x000fe2000f8ea0ff */
[----:B------:R-:W-:-:S11]  /*5300*/  UMOV UR12, UR15 ;  /* 0x0000000f000c7c82 */ /* 0x000fd60008000000 */
.L_x_109:
[----:B------:R-:W-:Y:S02]  /*5310*/  UIADD3 UR14, UPT, UPT, UR14, 0x1, URZ ;  /* 0x000000010e0e7890 */ /* 0x000fe4000fffe0ff */
[----:B--2---:R-:W-:Y:S02]  /*5320*/  ULEA UR7, UR12, UR6, 0x3 ;  /* 0x000000060c077291 */ /* 0x004fe4000f8e18ff */
[----:B------:R-:W-:Y:S01]  /*5330*/  UISETP.NE.AND UP0, UPT, UR14, URZ, UPT ;  /* 0x000000ff0e00728c */ /* 0x000fe2000bf05270 */
[----:B----4-:R-:W-:Y:S10]  /*5340*/  @P2 BRA `(.L_x_107) ;  /* 0x00000000000c2947 */ /* 0x010ff40003800000 */
[----:B-1----:R-:W-:Y:S04]  /*5350*/  SHF.L.U32 R3, R8, 0x1f, RZ ;  /* 0x0000001f08037819 */ /* 0x002fe800000006ff */
[----:B------:R-:W1:Y:S02]  /*5360*/  SYNCS.PHASECHK.TRANS64.TRYWAIT P0, [UR7], R3 ;  /* 0x00000003ff0075a7 */ /* 0x000e640008001107 */
[----:B-1----:R-:W-:Y:S05]  /*5370*/  @!P0 BRA `(.L_x_108) ;  /* 0x0000004400988947 */ /* 0x002fea0003800000 */
.L_x_107:
[----:B------:R-:W-:Y:S01]  /*5380*/  UISETP.NE.AND UP1, UPT, UR13, 0x1, UPT ;  /* 0x000000010d00788c */ /* 0x000fe2000bf25270 */
[----:B------:R-:W-:Y:S01]  /*5390*/  PLOP3.LUT P2, PT, PT, PT, PT, 0x80, 0x8 ;  /* 0x000000000008781c */ /* 0x000fe20003f4f070 */
[----:B------:R-:W-:Y:S02]  /*53a0*/  UIADD3 UR15, UPT, UPT, UR12, 0x1, URZ ;  /* 0x000000010c0f7890 */ /* 0x000fe4000fffe0ff */
[----:B------:R-:W-:Y:S02]  /*53b0*/  UIADD3 UR7, UPT, UPT, UR7, 0x1b0, URZ ;  /* 0x000001b007077890 */ /* 0x000fe4000fffe0ff */
[----:B------:R-:W-:Y:S01]  /*53c0*/  UISETP.NE.AND UP2, UPT, UR15, 0x36, UPT ;  /* 0x000000360f00788c */ /* 0x000fe2000bf45270 */
[----:B------:R-:W-:Y:S01]  /*53d0*/  PLOP3.LUT P0, PT, PT, PT, UP1, 0x80, 0x8 ;  /* 0x000000000008781c */ /* 0x000fe20003f0f018 */
[----:B------:R-:W-:Y:S02]  /*53e0*/  UIADD3 UR13, UPT, UPT, UR13, -0x1, URZ ;  /* 0xffffffff0d0d7890 */ /* 0x000fe4000fffe0ff */
[----:B------:R-:W-:Y:S02]  /*53f0*/  USEL UR11, URZ, 0x1, UP2 ;  /* 0x00000001ff0b7887 */ /* 0x000fe40009000000 */
[----:B------:R-:W-:Y:S01]  /*5400*/  USEL UR15, UR15, URZ, UP2 ;  /* 0x000000ff0f0f7287 */ /* 0x000fe20009000000 */
[----:B------:R-:W-:Y:S01]  /*5410*/  UMOV UR23, 0x80004020 ;  /* 0x8000402000177882 */ /* 0x000fe20000000000 */
[----:B------:R-:W-:Y:S02]  /*5420*/  UMOV UR25, 0x80004020 ;  /* 0x8000402000197882 */ /* 0x000fe40000000000 */
[----:B------:R-:W-:Y:S01]  /*5430*/  @UP1 ULEA UR4, UR15, UR6, 0x3 ;  /* 0x000000060f041291 */ /* 0x000fe2000f8e18ff */
[----:B------:R-:W-:Y:S04]  /*5440*/  LOP3.LUT R8, R8, UR11, RZ, 0x3c, !PT ;  /* 0x0000000b08087c12 */ /* 0x000fe8000f8e3cff */
[----:B-1----:R-:W-:Y:S04]  /*5450*/  @P0 SHF.L.U32 R0, R8, 0x1f, RZ ;  /* 0x0000001f08000819 */ /* 0x002fe800000006ff */
[----:B------:R2:W4:Y:S01]  /*5460*/  @P0 SYNCS.PHASECHK.TRANS64.TRYWAIT P2, [UR4], R0 ;  /* 0x00000000ff0005a7 */ /* 0x0005220008041104 */
[----:B------:R-:W-:Y:S03]  /*5470*/  USHF.L.U32 UR4, UR12, 0x7, URZ ;  /* 0x000000070c047899 */ /* 0x000fe600080006ff */
[----:B------:R-:W-:Y:S01]  /*5480*/  UMOV UR12, UR15 ;  /* 0x0000000f000c7c82 */ /* 0x000fe20008000000 */
[----:B------:R-:W-:Y:S02]  /*5490*/  UIADD3 UR22, UPT, UPT, UR18, UR4, URZ ;  /* 0x0000000412167290 */ /* 0x000fe4000fffe0ff */
[----:B------:R-:W-:Y:S09]  /*54a0*/  UIADD3 UR24, UPT, UPT, UR17, UR4, URZ ;  /* 0x0000000411187290 */ /* 0x000ff2000fffe0ff */
[----:B------:R2:W-:Y:S01]  /*54b0*/  UTCQMMA gdesc[UR22], gdesc[UR24], tmem[UR8], tmem[UR20], idesc[UR21], UP4 ;  /* 0x00ff1418160075ea */ /* 0x0005e2000a000308 */
[----:B------:R-:W-:Y:S01]  /*54c0*/  UPLOP3.LUT UP4, UPT, UPT, UPT, UPT, 0x80, 0x8 ;  /* 0x000000000008789c */ /* 0x000fe20003f8f070 */
[----:B------:R2:W-:Y:S01]  /*54d0*/  UTCBAR [UR7], URZ ;  /* 0x000000ff070073e9 */ /* 0x0005e200080000ff */
[----:B------:R-:W-:Y:S09]  /*54e0*/  BRA.U UP0, `(.L_x_109) ;  /* 0xfffffffd00887547 */ /* 0x000ff2000b83ffff */
.L_x_106:
[----:B------:R-:W-:Y:S01]  /*54f0*/  UIADD3 UR16, UPT, UPT, UR16, 0x1, URZ ;  /* 0x0000000110107890 */ /* 0x000fe2000fffe0ff */
[C---:B------:R-:W-:Y:S01]  /*5500*/  ISETP.NE.AND P0, PT, R10.reuse, 0x2, PT ;  /* 0x000000020a00780c */ /* 0x040fe20003f05270 */
[----:B------:R-:W-:Y:S02]  /*5510*/  UIADD3 UR9, UPT, UPT, UR9, 0x3a0, URZ ;  /* 0x000003a009097890 */ /* 0x000fe4000fffe0ff */
[----:B------:R-:W-:Y:S01]  /*5520*/  UISETP.NE.AND UP0, UPT, UR16, 0x4, UPT ;  /* 0x000000041000788c */ /* 0x000fe2000bf05270 */
[----:B-12---:R-:W-:Y:S02]  /*5530*/  SEL R0, RZ, 0x1, P0 ;  /* 0x00000001ff007807 */ /* 0x006fe40000000000 */
[----:B------:R-:W-:Y:S01]  /*5540*/  SEL R10, R10, RZ, P0 ;  /* 0x000000ff0a0a7207 */ /* 0x000fe20000000000 */
[----:B------:R-:W-:Y:S01]  /*5550*/  USEL UR4, URZ, 0x1, UP0 ;  /* 0x00000001ff047887 */ /* 0x000fe20008000000 */
[----:B------:R-:W-:Y:S01]  /*5560*/  LOP3.LUT R9, R9, R0, RZ, 0x3c, !PT ;  /* 0x0000000009097212 */ /* 0x000fe200078e3cff */
[----:B------:R-:W-:Y:S01]  /*5570*/  USEL UR16, UR16, URZ, UP0 ;  /* 0x000000ff10107287 */ /* 0x000fe20008000000 */
[----:B------:R1:W-:Y:S03]  /*5580*/  UTCBAR [UR9], URZ ;  /* 0x000000ff090073e9 */ /* 0x0003e600080000ff */
[----:B------:R-:W-:Y:S01]  /*5590*/  LOP3.LUT R11, R11, UR4, RZ, 0x3c, !PT ;  /* 0x000000040b0b7c12 */ /* 0x000fe2000f8e3cff */
[----:B------:R-:W-:Y:S07]  /*55a0*/  @P1 BRA `(.L_x_110) ;  /* 0xfffffff800c01947 */ /* 0x000fee000383ffff */
[----:B------:R-:W2:Y:S01]  /*55b0*/  S2UR UR4, SR_CgaCtaId ;  /* 0x00000000000479c3 */ /* 0x000ea20000008800 */
[----:B------:R-:W-:Y:S01]  /*55c0*/  ELECT P0, URZ, PT ;  /* 0x0000000000ff782f */ /* 0x000fe20003800000 */
[----:B------:R-:W-:Y:S01]  /*55d0*/  IMAD.MOV.U32 R0, RZ, RZ, 0x1 ;  /* 0x00000001ff007424 */ /* 0x000fe200078e00ff */
[----:B------:R-:W-:Y:S01]  /*55e0*/  UIADD3 UR6, UPT, UPT, UR6, 0x3c0, URZ ;  /* 0x000003c006067890 */ /* 0x000fe2000fffe0ff */
[----:B------:R-:W-:Y:S01]  /*55f0*/  SHF.L.U32 R3, R11, 0x1f, RZ ;  /* 0x0000001f0b037819 */ /* 0x000fe200000006ff */
[----:B------:R-:W-:-:S03]  /*5600*/  UMOV UR5, 0x40 ;  /* 0x0000004000057882 */ /* 0x000fc60000000000 */
[----:B------:R-:W-:Y:S01]  /*5610*/  UVIRTCOUNT.DEALLOC.SMPOOL 0x80 ;  /* 0x000000800000784c */ /* 0x000fe20000000000 */
[----:B--2---:R-:W-:Y:S02]  /*5620*/  ULEA UR4, UR4, UR5, 0x18 ;  /* 0x0000000504047291 */ /* 0x004fe4000f8ec0ff */
[----:B------:R-:W-:-:S07]  /*5630*/  ULEA UR5, UR16, UR6, 0x3 ;  /* 0x0000000610057291 */ /* 0x000fce000f8e18ff */
[----:B------:R2:W-:Y:S02]  /*5640*/  @P0 STS.U8 [UR4+0x1c], R0 ;  /* 0x00001c00ff000988 */ /* 0x0005e40008000004 */
[----:B------:R-:W3:Y:S02]  /*5650*/  SYNCS.PHASECHK.TRANS64.TRYWAIT P0, [UR5], R3 ;  /* 0x00000003ff0075a7 */ /* 0x000ee40008001105 */
[----:B--23--:R-:W-:Y:S05]  /*5660*/  @!P0 BRA `(.L_x_111) ;  /* 0x0000004000f48947 */ /* 0x00cfea0003800000 */
.L_x_266:
[----:B------:R-:W-:-:S04]  /*5670*/  UIADD3 UR7, UPT, UPT, UR16, 0x1, URZ ;  /* 0x0000000110077890 */ /* 0x000fc8000fffe0ff */
[----:B------:R-:W-:-:S04]  /*5680*/  UISETP.NE.AND UP0, UPT, UR7, 0x4, UPT ;  /* 0x000000040700788c */ /* 0x000fc8000bf05270 */
[----:B------:R-:W-:Y:S02]  /*5690*/  USEL UR8, URZ, 0x1, UP0 ;  /* 0x00000001ff087887 */ /* 0x000fe40008000000 */
[----:B------:R-:W-:-:S04]  /*56a0*/  USEL UR7, UR7, URZ, UP0 ;  /* 0x000000ff07077287 */ /* 0x000fc80008000000 */
[----:B------:R-:W-:Y:S01]  /*56b0*/  ULEA UR5, UR7, UR6, 0x3 ;  /* 0x0000000607057291 */ /* 0x000fe2000f8e18ff */
[----:B------:R-:W-:-:S04]  /*56c0*/  LOP3.LUT R2, R11, UR8, RZ, 0x3c, !PT ;  /* 0x000000080b027c12 */ /* 0x000fc8000f8e3cff */
[----:B--2---:R-:W-:-:S04]  /*56d0*/  SHF.L.U32 R3, R2, 0x1f, RZ ;  /* 0x0000001f02037819 */ /* 0x004fc800000006ff */
[----:B------:R-:W2:Y:S02]  /*56e0*/  SYNCS.PHASECHK.TRANS64.TRYWAIT P0, [UR5], R3 ;  /* 0x00000003ff0075a7 */ /* 0x000ea40008001105 */
[----:B--2---:R-:W-:Y:S05]  /*56f0*/  @!P0 BRA `(.L_x_112) ;  /* 0x0000004000e88947 */ /* 0x004fea0003800000 */
.L_x_268:
        /* <DEDUP_REMOVED lines=9> */
.L_x_270:
[----:B------:R-:W-:-:S04]  /*5790*/  UIADD3 UR7, UPT, UPT, UR7, 0x1, URZ ;  /* 0x0000000107077890 */ /* 0x000fc8000fffe0ff */
[----:B------:R-:W-:-:S04]  /*57a0*/  UISETP.NE.AND UP0, UPT, UR7, 0x4, UPT ;  /* 0x000000040700788c */ /* 0x000fc8000bf05270 */
[----:B------:R-:W-:Y:S02]  /*57b0*/  USEL UR5, URZ, 0x1, UP0 ;  /* 0x00000001ff057887 */ /* 0x000fe40008000000 */
[----:B------:R-:W-:-:S04]  /*57c0*/  USEL UR7, UR7, URZ, UP0 ;  /* 0x000000ff07077287 */ /* 0x000fc80008000000 */
[----:B------:R-:W-:Y:S01]  /*57d0*/  ULEA UR7, UR7, UR6, 0x3 ;  /* 0x0000000607077291 */ /* 0x000fe2000f8e18ff */
[----:B--2---:R-:W-:-:S04]  /*57e0*/  LOP3.LUT R3, R2, UR5, RZ, 0x3c, !PT ;  /* 0x0000000502037c12 */ /* 0x004fc8000f8e3cff */
[----:B------:R-:W-:-:S04]  /*57f0*/  SHF.L.U32 R3, R3, 0x1f, RZ ;  /* 0x0000001f03037819 */ /* 0x000fc800000006ff */
[----:B------:R-:W2:Y:S02]  /*5800*/  SYNCS.PHASECHK.TRANS64.TRYWAIT P0, [UR7], R3 ;  /* 0x00000003ff0075a7 */ /* 0x000ea40008001107 */
[----:B--2---:R-:W-:Y:S05]  /*5810*/  @!P0 BRA `(.L_x_114) ;  /* 0x0000004000d08947 */ /* 0x004fea0003800000 */
.L_x_272:
[----:B------:R-:W-:Y:S01]  /*5820*/  NOP ;  /* 0x0000000000007918 */ /* 0x000fe20000000000 */
[----:B--2---:R-:W2:Y:S01]  /*5830*/  LDS R0, [UR4+0x14] ;  /* 0x00001404ff007984 */ /* 0x004ea20008000800 */
[----:B------:R-:W-:Y:S01]  /*5840*/  ULOP3.LUT UR6, UR19, 0xffff, URZ, 0xc0, !UPT ;  /* 0x0000ffff13067892 */ /* 0x000fe2000f8ec0ff */
[----:B------:R-:W-:Y:S01]  /*5850*/  UMOV UR8, 0xffff ;  /* 0x0000ffff00087882 */ /* 0x000fe20000000000 */
[----:B------:R-:W-:Y:S02]  /*5860*/  UMOV UR5, 0x1 ;  /* 0x0000000100057882 */ /* 0x000fe40000000000 */
[----:B------:R-:W-:-:S04]  /*5870*/  USHF.R.U32.HI UR6, URZ, 0x5, UR6 ;  /* 0x00000005ff067899 */ /* 0x000fc80008011606 */
[----:B------:R-:W-:Y:S02]  /*5880*/  USHF.L.U32 UR8, UR8, UR6, URZ ;  /* 0x0000000608087299 */ /* 0x000fe400080006ff */
[----:B------:R-:W-:-:S04]  /*5890*/  USHF.L.U32 UR5, UR5, UR6, URZ ;  /* 0x0000000605057299 */ /* 0x000fc800080006ff */
[----:B--2---:R-:W-:-:S04]  /*58a0*/  LOP3.LUT R0, R0, UR8, RZ, 0xc0, !PT ;  /* 0x0000000800007c12 */ /* 0x004fc8000f8ec0ff */
[----:B------:R-:W-:-:S13]  /*58b0*/  ISETP.NE.AND P0, PT, R0, UR8, PT ;  /* 0x0000000800007c0c */ /* 0x000fda000bf05270 */
[----:B------:R-:W-:Y:S05]  /*58c0*/  @P0 BRA `(.L_x_115) ;  /* 0x0000000000580947 */ /* 0x000fea0003800000 */
[----:B------:R-:W2:Y:S02]  /*58d0*/  LDS R0, [UR4+0x18] ;  /* 0x00001804ff007984 */ /* 0x000ea40008000800 */
[----:B--2---:R-:W-:-:S04]  /*58e0*/  LOP3.LUT R0, R0, UR5, RZ, 0xc0, !PT ;  /* 0x0000000500007c12 */ /* 0x004fc8000f8ec0ff */
[----:B------:R-:W-:-:S13]  /*58f0*/  ISETP.NE.AND P0, PT, R0, UR5, PT ;  /* 0x0000000500007c0c */ /* 0x000fda000bf05270 */
[----:B------:R-:W-:Y:S05]  /*5900*/  @P0 BRA `(.L_x_116) ;  /* 0x00000000003c0947 */ /* 0x000fea0003800000 */
[----:B------:R-:W2:Y:S01]  /*5910*/  S2R R2, SR_LANEID ;  /* 0x0000000000027919 */ /* 0x000ea20000000000 */
[----:B------:R-:W-:Y:S01]  /*5920*/  ULOP3.LUT UR8, URZ, UR8, URZ, 0x33, !UPT ;  /* 0x00000008ff087292 */ /* 0x000fe2000f8e33ff */
[----:B------:R-:W-:Y:S01]  /*5930*/  LOP3.LUT R4, RZ, UR5, RZ, 0x33, !PT ;  /* 0x00000005ff047c12 */ /* 0x000fe2000f8e33ff */
[----:B------:R-:W-:Y:S02]  /*5940*/  VOTEU.ANY UR7, UPT, PT ;  /* 0x0000000000077886 */ /* 0x000fe400038e0100 */
[----:B------:R-:W-:Y:S01]  /*5950*/  UFLO.U32 UR7, UR7 ;  /* 0x00000007000772bd */ /* 0x000fe200080e0000 */
[----:B------:R-:W3:Y:S01]  /*5960*/  REDUX UR5, R4 ;  /* 0x00000000040573c4 */ /* 0x000ee20000000000 */
[----:B------:R-:W-:-:S06]  /*5970*/  IMAD.U32 R0, RZ, RZ, UR8 ;  /* 0x00000008ff007e24 */ /* 0x000fcc000f8e00ff */
[----:B------:R1:W-:Y:S01]  /*5980*/  UTCATOMSWS.AND URZ, UR8 ;  /* 0x0000000800ff79e3 */ /* 0x0003e20008000000 */
[----:B------:R-:W4:Y:S01]  /*5990*/  REDUX UR6, R0 ;  /* 0x00000000000673c4 */ /* 0x000f220000000000 */
[----:B--2---:R-:W-:Y:S01]  /*59a0*/  ISETP.EQ.U32.AND P0, PT, R2, UR7, PT ;  /* 0x0000000702007c0c */ /* 0x004fe2000bf02070 */
[----:B---3--:R-:W-:Y:S01]  /*59b0*/  IMAD.U32 R2, RZ, RZ, UR5 ;  /* 0x00000005ff027e24 */ /* 0x008fe2000f8e00ff */
[----:B----4-:R-:W-:-:S11]  /*59c0*/  MOV R3, UR6 ;  /* 0x0000000600037c02 */ /* 0x010fd60008000f00 */
[----:B------:R1:W-:Y:S04]  /*59d0*/  @P0 ATOMS.AND RZ, [UR4+0x14], R3 ;  /* 0x00001403ffff098c */ /* 0x0003e8000a800004 */
[----:B------:R1:W-:Y:S01]  /*59e0*/  @P0 ATOMS.AND RZ, [UR4+0x18], R2 ;  /* 0x00001802ffff098c */ /* 0x0003e2000a800004 */
[----:B------:R-:W-:Y:S05]  /*59f0*/  BRA `(.L_x_117) ;  /* 0x0000000000147947 */ /* 0x000fea0003800000 */
.L_x_116:
[----:B------:R-:W-:Y:S02]  /*5a00*/  MOV R2, 0x5a20 ;  /* 0x00005a2000027802 */ /* 0x000fe40000000f00 */
[----:B-1--45:R-:W-:Y:S05]  /*5a10*/  CALL.REL.NOINC `($__internal_0_$__cuda_sm10x_tcgen05_guardrail_trap_col_being_dealloced_not_returned_by_alloc) ;  /* 0x0000004000ec7944 */ /* 0x032fea0003c00000 */
[----:B------:R-:W-:Y:S05]  /*5a20*/  BRA `(.L_x_117) ;  /* 0x0000000000087947 */ /* 0x000fea0003800000 */
.L_x_115:
[----:B------:R-:W-:Y:S02]  /*5a30*/  MOV R2, 0x5a50 ;  /* 0x00005a5000027802 */ /* 0x000fe40000000f00 */
[----:B-1--45:R-:W-:Y:S05]  /*5a40*/  CALL.REL.NOINC `($__internal_2_$__cuda_sm10x_tcgen05_guardrail_trap_unallocated_columns_being_dealloced) ;  /* 0x0000004000f87944 */ /* 0x032fea0003c00000 */
.L_x_117:
[----:B------:R-:W-:Y:S01]  /*5a50*/  NOP ;  /* 0x0000000000007918 */ /* 0x000fe20000000000 */
[----:B-1----:R-:W-:Y:S05]  /*5a60*/  EXIT ;  /* 0x000000000000794d */ /* 0x002fea0003800000 */
.L_x_99:
[----:B------:R-:W-:-:S09]  /*5a70*/  UISETP.NE.OR UP2, UPT, UR8, 0x3, !UP2 ;  /* 0x000000030800788c */ /* 0x000fd2000d745670 */
[----:B------:R-:W-:Y:S05]  /*5a80*/  BRA.U UP2, `(.L_x_118) ;  /* 0x0000000902c87547 */ /* 0x000fea000b800000 */
[----:B------:R-:W1:Y:S01]  /*5a90*/  LDCU.64 UR6, c[0x0][0x888] ;  /* 0x00011100ff0677ac */ /* 0x000e620008000a00 */
[----:B------:R-:W2:Y:S01]  /*5aa0*/  LDC R0, c[0x0][0xb30] ;  /* 0x0002cc00ff007b82 */ /* 0x000ea20000000800 */
[----:B------:R-:W-:Y:S01]  /*5ab0*/  IMAD.MOV.U32 R30, RZ, RZ, 0x1 ;  /* 0x00000001ff1e7424 */ /* 0x000fe200078e00ff */
[----:B------:R-:W-:Y:S01]  /*5ac0*/  CS2R R28, SRZ ;  /* 0x00000000001c7805 */ /* 0x000fe2000001ff00 */
[----:B------:R-:W4:Y:S01]  /*5ad0*/  LDCU.64 UR4, c[0x0][0x890] ;  /* 0x00011200ff0477ac */ /* 0x000f220008000a00 */
[----:B------:R-:W-:Y:S01]  /*5ae0*/  IMAD.MOV.U32 R25, RZ, RZ, 0x1000 ;  /* 0x00001000ff197424 */ /* 0x000fe200078e00ff */
[----:B------:R-:W-:-:S03]  /*5af0*/  UMOV UR8, 0x400 ;  /* 0x0000040000087882 */ /* 0x000fc60000000000 */
[----:B------:R-:W3:Y:S01]  /*5b00*/  LDC R19, c[0x0][0x370] ;  /* 0x0000dc00ff137b82 */ /* 0x000ee20000000800 */
[----:B------:R-:W-:-:S07]  /*5b10*/  UPLOP3.LUT UP1, UPT, UPT, UPT, UPT, 0x40, 0x4 ;  /* 0x000000000004789c */ /* 0x000fce0003f2e870 */
[----:B------:R-:W3:Y:S01]  /*5b20*/  LDC R2, c[0x0][0xb0c] ;  /* 0x0002c300ff027b82 */ /* 0x000ee20000000800 */
[----:B-1----:R-:W-:Y:S02]  /*5b30*/  UISETP.NE.U32.AND UP2, UPT, UR6, URZ, UPT ;  /* 0x000000ff0600728c */ /* 0x002fe4000bf45070 */
[----:B------:R-:W-:Y:S02]  /*5b40*/  ULEA UR6, UR37, UR8, 0x18 ;  /* 0x0000000825067291 */ /* 0x000fe4000f8ec0ff */
[----:B------:R-:W-:Y:S02]  /*5b50*/  UISETP.NE.AND.EX UP2, UPT, UR7, URZ, UPT, UP2 ;  /* 0x000000ff0700728c */ /* 0x000fe4000bf45320 */
[----:B------:R-:W-:Y:S01]  /*5b60*/  UIADD3 UR7, UPT, UPT, UR6, 0x360, URZ ;  /* 0x0000036006077890 */ /* 0x000fe2000fffe0ff */
[----:B------:R-:W1:Y:S01]  /*5b70*/  LDC R18, c[0x0][0xb20] ;  /* 0x0002c800ff127b82 */ /* 0x000e620000000800 */
[----:B----4-:R-:W-:Y:S01]  /*5b80*/  UISETP.NE.U32.AND UP3, UPT, UR4, URZ, UPT ;  /* 0x000000ff0400728c */ /* 0x010fe2000bf65070 */
[----:B--2---:R-:W-:Y:S01]  /*5b90*/  ISETP.NE.AND P1, PT, R0, 0x1, PT ;  /* 0x000000010000780c */ /* 0x004fe20003f25270 */
[----:B------:R-:W-:-:S02]  /*5ba0*/  UPRMT UR37, UR37, 0x654, UR7 ;  /* 0x0000065425257896 */ /* 0x000fc40008000007 */
[----:B------:R-:W-:-:S03]  /*5bb0*/  UISETP.NE.AND.EX UP3, UPT, UR5, URZ, UPT, UP3 ;  /* 0x000000ff0500728c */ /* 0x000fc6000bf65330 */
[----:B------:R-:W2:Y:S08]  /*5bc0*/  LDC.64 R32, c[0x0][0x348] ;  /* 0x0000d200ff207b82 */ /* 0x000eb00000000a00 */
[----:B------:R-:W4:Y:S08]  /*5bd0*/  LDC.64 R16, c[0x0][0xb10] ;  /* 0x0002c400ff107b82 */ /* 0x000f300000000a00 */
[----:B------:R-:W1:Y:S08]  /*5be0*/  LDC.64 R6, c[0x0][0xb18] ;  /* 0x0002c600ff067b82 */ /* 0x000e700000000a00 */
[----:B------:R-:W1:Y:S08]  /*5bf0*/  LDC.64 R4, c[0x0][0xb28] ;  /* 0x0002ca00ff047b82 */ /* 0x000e700000000a00 */
[----:B---3--:R-:W1:Y:S02]  /*5c00*/  LDC R24, c[0x0][0x374] ;  /* 0x0000dd00ff187b82 */ /* 0x008e640000000800 */
.L_x_126:
[C---:B------:R-:W-:Y:S02]  /*5c10*/  LEA R0, R29.reuse, UR6, 0x3 ;  /* 0x000000061d007c11 */ /* 0x040fe4000f8e18ff */
[----:B------:R-:W-:Y:S02]  /*5c20*/  SHF.L.U32 R3, R28, 0x1f, RZ ;  /* 0x0000001f1c037819 */ /* 0x000fe400000006ff */
[----:B------:R-:W-:Y:S02]  /*5c30*/  LEA R20, R29, UR6, 0x4 ;  /* 0x000000061d147c11 */ /* 0x000fe4000f8e20ff */
[----:B---3--:R-:W3:Y:S02]  /*5c40*/  SYNCS.PHASECHK.TRANS64.TRYWAIT P0, [R0+URZ+0x380], R3 ;  /* 0x00038003000075a7 */ /* 0x008ee400080011ff */
[----:B---3--:R-:W-:Y:S05]  /*5c50*/  @!P0 BRA `(.L_x_119) ;  /* 0x0000003c00d88947 */ /* 0x008fea0003800000 */
.L_x_273:
[----:B------:R-:W-:Y:S01]  /*5c60*/  ISETP.GE.AND P0, PT, R40, 0x1, PT ;  /* 0x000000012800780c */ /* 0x000fe20003f06270 */
[----:B------:R-:W1:Y:S01]  /*5c70*/  LDS.128 R20, [R20+0x410] ;  /* 0x0004100014147984 */ /* 0x000e620000000c00 */
[----:B------:R-:W-:Y:S01]  /*5c80*/  ISETP.NE.U32.AND P4, PT, RZ, UR4, PT ;  /* 0x00000004ff007c0c */ /* 0x000fe2000bf85070 */
[----:B---3--:R-:W-:Y:S01]  /*5c90*/  VIADD R0, R0, 0x390 ;  /* 0x0000039000007836 */ /* 0x008fe20000000000 */
[----:B------:R-:W-:Y:S02]  /*5ca0*/  SHF.L.U32 R26, R30, 0x1f, RZ ;  /* 0x0000001f1e1a7819 */ /* 0x000fe400000006ff */
[----:B------:R-:W-:Y:S02]  /*5cb0*/  ISETP.NE.AND.EX P4, PT, RZ, UR5, PT, P4 ;  /* 0x00000005ff007c0c */ /* 0x000fe4000bf85340 */
[----:B------:R-:W-:Y:S01]  /*5cc0*/  PRMT R0, RZ, 0x654, R0 ;  /* 0x00000654ff007816 */ /* 0x000fe20000000000 */
[----:B------:R-:W-:Y:S01]  /*5cd0*/  @!PT LDS RZ, [RZ] ;  /* 0x00000000fffff984 */ /* 0x000fe20000000800 */
[----:B------:R-:W-:Y:S01]  /*5ce0*/  @!PT LDS RZ, [RZ] ;  /* 0x00000000fffff984 */ /* 0x000fe20000000800 */
[----:B------:R-:W-:Y:S01]  /*5cf0*/  @!PT LDS RZ, [RZ] ;  /* 0x00000000fffff984 */ /* 0x000fe20000000800 */
[----:B------:R-:W-:Y:S01]  /*5d00*/  @!PT LDS RZ, [RZ] ;  /* 0x00000000fffff984 */ /* 0x000fe20000000800 */
[----:B------:R3:W-:Y:S06]  /*5d10*/  MEMBAR.ALL.CTA ;  /* 0x0000000000007992 */ /* 0x0007ec0000008000 */
[----:B---3--:R-:W3:Y:S02]  /*5d20*/  FENCE.VIEW.ASYNC.S ;  /* 0x00000000000073c6 */ /* 0x008ee40000000000 */
[----:B---3--:R3:W-:Y:S01]  /*5d30*/  SYNCS.ARRIVE.TRANS64.RED.A1T0 RZ, [R0+URZ], RZ ;  /* 0x000000ff00ff79a7 */ /* 0x0087e200081004ff */
[----:B-1----:R-:W-:Y:S11]  /*5d40*/  LOP3.LUT P3, RZ, R22, 0x1, RZ, 0xc0, !PT ;  /* 0x0000000116ff7812 */ /* 0x002ff6000786c0ff */
[----:B------:R-:W-:Y:S02]  /*5d50*/  @!UPT UIADD3 URZ, UPT, UPT, URZ, URZ, URZ ;  /* 0x000000fffffff290 */ /* 0x000fe4000fffe0ff */
[----:B------:R-:W-:Y:S02]  /*5d60*/  @P3 MOV R13, R20 ;  /* 0x00000014000d3202 */ /* 0x000fe40000000f00 */
[----:B------:R-:W-:Y:S01]  /*5d70*/  @P3 LOP3.LUT R8, R21, 0xffff, RZ, 0xc0, !PT ;  /* 0x0000ffff15083812 */ /* 0x000fe200078ec0ff */
[----:B---3--:R-:W-:Y:S06]  /*5d80*/  @!P0 BRA `(.L_x_120) ;  /* 0x0000000000a48947 */ /* 0x008fec0003800000 */
[----:B------:R-:W-:Y:S01]  /*5d90*/  IMAD.HI.U32 R31, R24, R7, RZ ;  /* 0x00000007181f7227 */ /* 0x000fe200078e00ff */
[----:B------:R-:W-:Y:S02]  /*5da0*/  ISETP.NE.AND P0, PT, R6, 0x1, PT ;  /* 0x000000010600780c */ /* 0x000fe40003f05270 */
[----:B------:R-:W-:Y:S01]  /*5db0*/  ISETP.NE.AND P2, PT, R40, 0x1, PT ;  /* 0x000000012800780c */ /* 0x000fe20003f45270 */
[----:B----4-:R-:W-:Y:S01]  /*5dc0*/  IMAD.HI.U32 R34, R19, R16, RZ ;  /* 0x0000001013227227 */ /* 0x010fe200078e00ff */
[----:B------:R-:W-:Y:S02]  /*5dd0*/  SHF.R.U32.HI R31, RZ, R18, R31 ;  /* 0x00000012ff1f7219 */ /* 0x000fe4000001161f */
[----:B------:R-:W-:Y:S01]  /*5de0*/  ISETP.NE.AND P5, PT, R2, 0x1, PT ;  /* 0x000000010200780c */ /* 0x000fe20003fa5270 */
[----:B------:R-:W-:Y:S01]  /*5df0*/  IMAD.HI.U32 R36, R13, R16, RZ ;  /* 0x000000100d247227 */ /* 0x000fe200078e00ff */
[----:B------:R-:W-:Y:S02]  /*5e00*/  SHF.R.U32.HI R34, RZ, R17, R34 ;  /* 0x00000011ff227219 */ /* 0x000fe40000011622 */
[----:B------:R-:W-:Y:S01]  /*5e10*/  SEL R3, R24, R31, !P0 ;  /* 0x0000001f18037207 */ /* 0x000fe20004000000 */
[C---:B------:R-:W-:Y:S01]  /*5e20*/  IMAD.HI.U32 R31, R8.reuse, R7, RZ ;  /* 0x00000007081f7227 */ /* 0x040fe200078e00ff */
[----:B------:R-:W-:Y:S02]  /*5e30*/  SEL R11, R19, R34, !P5 ;  /* 0x00000022130b7207 */ /* 0x000fe40006800000 */
[----:B------:R-:W-:Y:S01]  /*5e40*/  SHF.R.U32.HI R36, RZ, R17, R36 ;  /* 0x00000011ff247219 */ /* 0x000fe20000011624 */
[----:B------:R-:W-:Y:S01]  /*5e50*/  IMAD.HI.U32 R38, R3, R4, RZ ;  /* 0x0000000403267227 */ /* 0x000fe200078e00ff */
[----:B------:R-:W-:Y:S03]  /*5e60*/  SHF.R.U32.HI R31, RZ, R18, R31 ;  /* 0x00000012ff1f7219 */ /* 0x000fe6000001161f */
[----:B------:R-:W-:Y:S01]  /*5e70*/  IMAD.HI.U32 R34, R11, R4, RZ ;  /* 0x000000040b227227 */ /* 0x000fe200078e00ff */
[----:B------:R-:W-:Y:S02]  /*5e80*/  @P2 SHF.R.U32.HI R3, RZ, R5, R38 ;  /* 0x00000005ff032219 */ /* 0x000fe40000011626 */
[----:B------:R-:W-:Y:S02]  /*5e90*/  SEL R9, R8, R31, !P0 ;  /* 0x0000001f08097207 */ /* 0x000fe40004000000 */
[----:B------:R-:W-:Y:S01]  /*5ea0*/  @P2 SHF.R.U32.HI R11, RZ, R5, R34 ;  /* 0x00000005ff0b2219 */ /* 0x000fe20000011622 */
[C---:B------:R-:W-:Y:S01]  /*5eb0*/  IMAD R10, R40.reuse, R3, RZ ;  /* 0x00000003280a7224 */ /* 0x040fe200078e02ff */
[----:B------:R-:W-:Y:S01]  /*5ec0*/  SEL R3, R13, R36, !P5 ;  /* 0x000000240d037207 */ /* 0x000fe20006800000 */
[C---:B------:R-:W-:Y:S03]  /*5ed0*/  IMAD.HI.U32 R14, R9.reuse, R4, RZ ;  /* 0x00000004090e7227 */ /* 0x040fe600078e00ff */
[----:B------:R-:W-:Y:S01]  /*5ee0*/  ISETP.GE.AND P0, PT, R9, R10, PT ;  /* 0x0000000a0900720c */ /* 0x000fe20003f06270 */
[C---:B------:R-:W-:Y:S01]  /*5ef0*/  IMAD R12, R40.reuse, R11, RZ ;  /* 0x0000000b280c7224 */ /* 0x040fe200078e02ff */
[-C--:B------:R-:W-:Y:S04]  /*5f00*/  SHF.R.U32.HI R14, RZ, R5.reuse, R14 ;  /* 0x00000005ff0e7219 */ /* 0x080fe8000001160e */
[----:B------:R-:W-:Y:S02]  /*5f10*/  ISETP.GE.OR P0, PT, R3, R12, P0 ;  /* 0x0000000c0300720c */ /* 0x000fe40000706670 */
[----:B------:R-:W-:Y:S05]  /*5f20*/  SEL R15, R9, R14, !P2 ;  /* 0x0000000e090f7207 */ /* 0x000fea0005000000 */
[----:B------:R-:W-:Y:S04]  /*5f30*/  IMAD.MOV R14, RZ, RZ, -R15 ;  /* 0x000000ffff0e7224 */ /* 0x000fe800078e0a0f */
[----:B------:R-:W-:Y:S02]  /*5f40*/  IMAD R14, R40, R14, R9 ;  /* 0x0000000e280e7224 */ /* 0x000fe400078e0209 */
[C---:B------:R-:W-:Y:S05]  /*5f50*/  @!P0 IMAD.HI.U32 R10, R3.reuse, R4, RZ ;  /* 0x00000004030a8227 */ /* 0x040fea00078e00ff */
[----:B------:R-:W-:Y:S04]  /*5f60*/  @!P0 SHF.R.U32.HI R10, RZ, R5, R10 ;  /* 0x00000005ff0a8219 */ /* 0x000fe8000001160a */
[----:B------:R-:W-:Y:S01]  /*5f70*/  @!P0 SEL R0, R3, R10, !P2 ;  /* 0x0000000a03008207 */ /* 0x000fe20005000000 */
[----:B------:R-:W-:Y:S03]  /*5f80*/  IMAD.MOV R10, RZ, RZ, -R3 ;  /* 0x000000ffff0a7224 */ /* 0x000fe600078e0a03 */
[----:B------:R-:W-:Y:S01]  /*5f90*/  @!P0 IADD3 R15, PT, PT, R15, -R0, RZ ;  /* 0x800000000f0f8210 */ /* 0x000fe20007ffe0ff */
[----:B------:R-:W-:Y:S01]  /*5fa0*/  @!P0 IMAD R0, R11, R14, R0 ;  /* 0x0000000e0b008224 */ /* 0x000fe200078e0200 */
[----:B------:R-:W-:Y:S01]  /*5fb0*/  IADD3 R11, PT, PT, -R9, RZ, RZ ;  /* 0x000000ff090b7210 */ /* 0x000fe20007ffe1ff */
[----:B------:R-:W-:Y:S02]  /*5fc0*/  IMAD R13, R2, R10, R13 ;  /* 0x0000000a020d7224 */ /* 0x000fe400078e020d */
[----:B------:R-:W-:Y:S02]  /*5fd0*/  @!P0 IMAD R9, R15, R40, R3 ;  /* 0x000000280f098224 */ /* 0x000fe400078e0203 */
[----:B------:R-:W-:Y:S02]  /*5fe0*/  @!P0 IMAD.MOV.U32 R3, RZ, RZ, R0 ;  /* 0x000000ffff038224 */ /* 0x000fe400078e0000 */
[----:B------:R-:W-:Y:S02]  /*5ff0*/  IMAD R8, R6, R11, R8 ;  /* 0x0000000b06087224 */ /* 0x000fe400078e0208 */
[----:B------:R-:W-:Y:S02]  /*6000*/  IMAD R13, R3, R2, R13 ;  /* 0x00000002030d7224 */ /* 0x000fe400078e020d */
[----:B------:R-:W-:Y:S02]  /*6010*/  IMAD R8, R9, R6, R8 ;  /* 0x0000000609087224 */ /* 0x000fe400078e0208 */
.L_x_120:
[----:B------:R-:W-:Y:S05]  /*6020*/  BRA.U UP1, `(.L_x_121) ;  /* 0x0000000101107547 */ /* 0x000fea000b800000 */
[----:B------:R-:W-:Y:S04]  /*6030*/  MOV R0, UR13 ;  /* 0x0000000d00007c02 */ /* 0x000fe80008000f00 */
[----:B------:R-:W-:Y:S04]  /*6040*/  SHF.L.U32 R3, R0, 0x1f, RZ ;  /* 0x0000001f00037819 */ /* 0x000fe800000006ff */
[----:B------:R-:W1:Y:S02]  /*6050*/  SYNCS.PHASECHK.TRANS64.TRYWAIT P0, [UR6+0x378], R3 ;  /* 0x00037803ff0075a7 */ /* 0x000e640008001106 */
[----:B-1----:R-:W-:Y:S05]  /*6060*/  @!P0 BRA `(.L_x_122) ;  /* 0x0000003800e88947 */ /* 0x002fea0003800000 */
.L_x_121:
[----:B------:R-:W-:Y:S05]  /*6070*/  BRA.U !UP3, `(.L_x_123) ;  /* 0x000000010b347547 */ /* 0x000fea000b800000 */
[----:B------:R-:W-:Y:S01]  /*6080*/  UPLOP3.LUT UP0, UPT, UPT, UPT, UP2, 0x80, 0x8 ;  /* 0x000000000008789c */ /* 0x000fe20003f0f020 */
[----:B-1----:R-:W-:Y:S02]  /*6090*/  HFMA2 R0, -RZ, RZ, 0, 5.9604644775390625e-08 ;  /* 0x00000001ff007431 */ /* 0x002fe400000001ff */
[----:B------:R-:W-:Y:S03]  /*60a0*/  IMAD.MOV.U32 R96, RZ, RZ, 0x1 ;  /* 0x00000001ff607424 */ /* 0x000fe600078e00ff */
[----:B------:R-:W-:Y:S05]  /*60b0*/  PLOP3.LUT P0, PT, PT, PT, UP0, 0x80, 0x8 ;  /* 0x000000000008781c */ /* 0x000fea0003f0f008 */
[----:B------:R-:W1:Y:S01]  /*60c0*/  @UP0 LDCU.64 UR8, c[0x0][0x888] ;  /* 0x00011100ff0807ac */ /* 0x000e620008000a00 */
[----:B------:R-:W-:Y:S07]  /*60d0*/  @UP0 UIMAD UR7, UR36, UR4, URZ ;  /* 0x00000004240702a4 */ /* 0x000fee000f8e02ff */
[----:B------:R-:W-:Y:S01]  /*60e0*/  @!P0 PRMT R96, R0, 0x7610, R96 ;  /* 0x0000761000608816 */ /* 0x000fe20000000060 */
[----:B-1----:R-:W-:Y:S03]  /*60f0*/  @UP0 UIMAD.WIDE UR8, UR7, 0x4, UR8 ;  /* 0x00000004070808a5 */ /* 0x002fe6000f8e0208 */
[----:B------:R-:W1:Y:S03]  /*6100*/  @!UP0 LDCU UR7, c[0x0][0x880] ;  /* 0x00011000ff0787ac */ /* 0x000e660008000800 */
[----:B------:R-:W-:Y:S01]  /*6110*/  IMAD.U32 R10, RZ, RZ, UR8 ;  /* 0x00000008ff0a7e24 */ /* 0x000fe2000f8e00ff */
[----:B------:R-:W-:Y:S05]  /*6120*/  MOV R11, UR9 ;  /* 0x00000009000b7c02 */ /* 0x000fea0008000f00 */
[----:B-----5:R3:W5:Y:S02]  /*6130*/  @P0 LDG.E R49, desc[UR40][R10.64] ;  /* 0x000000280a310981 */ /* 0x020764000c1e1900 */
[----:B-1-3--:R-:W-:Y:S07]  /*6140*/  @!P0 IMAD.U32 R49, RZ, RZ, UR7 ;  /* 0x00000007ff318e24 */ /* 0x00afee000f8e00ff */
.L_x_123:
[----:B-----5:R-:W-:Y:S01]  /*6150*/  @!P4 FSETP.EQ.AND P5, PT, R49, RZ, PT ;  /* 0x000000ff3100c20b */ /* 0x020fe20003fa2000 */
[----:B------:R-:W-:Y:S01]  /*6160*/  @!UPT UIADD3 URZ, UPT, UPT, URZ, URZ, URZ ;  /* 0x000000fffffff290 */ /* 0x000fe2000fffe0ff */
[----:B------:R-:W-:Y:S11]  /*6170*/  @!P4 BRA `(.L_x_124) ;  /* 0x000000000014c947 */ /* 0x000ff60003800000 */
[----:B------:R-:W-:Y:S02]  /*6180*/  LOP3.LUT P0, RZ, R96, 0xff, RZ, 0xc0, !PT ;  /* 0x000000ff60ff7812 */ /* 0x000fe4000780c0ff */
[----:B------:R-:W-:Y:S04]  /*6190*/  PLOP3.LUT P5, PT, PT, PT, UP0, 0x80, 0x8 ;  /* 0x000000000008781c */ /* 0x000fe80003faf008 */
[----:B------:R-:W-:Y:S07]  /*61a0*/  PLOP3.LUT P5, PT, P5, PT, PT, 0x8, 0x80 ;  /* 0x000000000080781c */ /* 0x000fee0002fae170 */
[----:B------:R-:W-:Y:S11]  /*61b0*/  @P0 FSETP.EQ.AND P5, PT, R49, RZ, PT ;  /* 0x000000ff3100020b */ /* 0x000ff60003fa2000 */
[----:B------:R-:W-:Y:S02]  /*61c0*/  @!UPT UIADD3 URZ, UPT, UPT, URZ, URZ, URZ ;  /* 0x000000fffffff290 */ /* 0x000fe4000fffe0ff */
.L_x_124:
[----:B------:R-:W3:Y:S01]  /*61d0*/  SYNCS.PHASECHK.TRANS64.TRYWAIT P4, [UR6+0x368], R26 ;  /* 0x0003681aff0075a7 */ /* 0x000ee20008081106 */
[----:B------:R-:W-:Y:S01]  /*61e0*/  @P3 SHF.R.U32.HI R27, RZ, 0x10, R21 ;  /* 0x00000010ff1b3819 */ /* 0x000fe20000011615 */
[----:B------:R-:W-:Y:S01]  /*61f0*/  VIADD R29, R29, 0x1 ;  /* 0x000000011d1d7836 */ /* 0x000fe20000000000 */
[----:B------:R-:W5:Y:S08]  /*6200*/  LDC.64 R14, c[0x0][0xb10] ;  /* 0x0002c400ff0e7b82 */ /* 0x000f700000000a00 */
[----:B------:R-:W2:Y:S08]  /*6210*/  LDC.64 R10, c[0x0][0xb18] ;  /* 0x0002c600ff0a7b82 */ /* 0x000eb00000000a00 */
[----:B-1----:R-:W1:Y:S08]  /*6220*/  @!P1 LDC R0, c[0x0][0xb20] ;  /* 0x0002c800ff009b82 */ /* 0x002e700000000800 */
[----:B------:R-:W4:Y:S01]  /*6230*/  @!P1 LDC R3, c[0x0][0xb0c] ;  /* 0x0002c300ff039b82 */ /* 0x000f220000000800 */
[----:B-----5:R-:W-:Y:S05]  /*6240*/  @!P1 IMAD.HI.U32 R14, R13, R14, RZ ;  /* 0x0000000e0d0e9227 */ /* 0x020fea00078e00ff */
[----:B------:R-:W-:Y:S01]  /*6250*/  @!P1 SHF.R.U32.HI R14, RZ, R15, R14 ;  /* 0x0000000fff0e9219 */ /* 0x000fe2000001160e */
[----:B--2---:R-:W-:Y:S01]  /*6260*/  @!P1 IMAD.HI.U32 R11, R8, R11, RZ ;  /* 0x0000000b080b9227 */ /* 0x004fe200078e00ff */
[----:B------:R-:W-:Y:S04]  /*6270*/  @!P1 ISETP.NE.AND P0, PT, R10, 0x1, PT ;  /* 0x000000010a00980c */ /* 0x000fe80003f05270 */
[----:B-1----:R-:W-:Y:S02]  /*6280*/  @!P1 SHF.R.U32.HI R9, RZ, R0, R11 ;  /* 0x00000000ff099219 */ /* 0x002fe4000001160b */
[----:B----4-:R-:W-:Y:S02]  /*6290*/  @!P1 ISETP.NE.AND P2, PT, R3, 0x1, PT ;  /* 0x000000010300980c */ /* 0x010fe40003f45270 */
[----:B------:R-:W-:Y:S02]  /*62a0*/  @!P1 SEL R9, R8, R9, !P0 ;  /* 0x0000000908099207 */ /* 0x000fe40004000000 */
[----:B------:R-:W-:Y:S02]  /*62b0*/  ELECT P0, URZ, PT ;  /* 0x0000000000ff782f */ /* 0x000fe40003800000 */
[----:B------:R-:W-:Y:S05]  /*62c0*/  @!P1 SEL R14, R13, R14, !P2 ;  /* 0x0000000e0d0e9207 */ /* 0x000fea0005000000 */
[----:B------:R-:W-:Y:S02]  /*62d0*/  @!P1 IMAD.IADD R0, R9, 0x1, -R14 ;  /* 0x0000000109009824 */ /* 0x000fe400078e0a0e */
[----:B------:R-:W-:Y:S02]  /*62e0*/  @!P1 IMAD.IADD R9, R14, 0x1, -R9 ;  /* 0x000000010e099824 */ /* 0x000fe400078e0a09 */
[----:B------:R-:W-:Y:S02]  /*62f0*/  @!P1 IMAD R13, R0, R3, R13 ;  /* 0x00000003000d9224 */ /* 0x000fe400078e020d */
[----:B------:R-:W-:Y:S01]  /*6300*/  @!P1 IMAD R8, R9, R10, R8 ;  /* 0x0000000a09089224 */ /* 0x000fe200078e0208 */
[----:B---3--:R-:W-:Y:S06]  /*6310*/  @!P4 BRA `(.L_x_125) ;  /* 0x000000380054c947 */ /* 0x008fec0003800000 */
.L_x_276:
[----:B------:R-:W-:Y:S01]  /*6320*/  PLOP3.LUT P5, PT, P5, P0, PT, 0xf2, 0x2f ;  /* 0x00000000002f781c */ /* 0x000fe20002fa1e72 */
[----:B------:R-:W-:Y:S01]  /*6330*/  UMOV UR14, 0x0 ;  /* 0x00000000000e7882 */ /* 0x000fe20000000000 */
[----:B------:R-:W-:Y:S01]  /*6340*/  LOP3.LUT R30, R30, 0x1, RZ, 0x3c, !PT ;  /* 0x000000011e1e7812 */ /* 0x000fe200078e3cff */
[----:B------:R-:W-:Y:S01]  /*6350*/  UMOV UR15, 0x10000000 ;  /* 0x10000000000f7882 */ /* 0x000fe20000000000 */
[----:B------:R-:W-:Y:S01]  /*6360*/  UMOV UR12, UR36 ;  /* 0x00000024000c7c82 */ /* 0x000fe20008000000 */
[----:B------:R-:W-:Y:S08]  /*6370*/  @P3 R2UR UR36, R27 ;  /* 0x000000001b2432ca */ /* 0x000ff000000e0000 */
[----:B-1----:R-:W-:Y:S01]  /*6380*/  @!P5 IADD3 R3, P0, PT, R32, 0x580, RZ ;  /* 0x000005802003d810 */ /* 0x002fe20007f1e0ff */
[----:B------:R-:W-:Y:S01]  /*6390*/  @!P5 IMAD.SHL.U32 R91, R91, 0x40, RZ ;  /* 0x000000405b5bd824 */ /* 0x000fe200078e00ff */
[----:B------:R-:W-:Y:S01]  /*63a0*/  VOTEU.ALL UP1, P5 ;  /* 0x0000000000ff7886 */ /* 0x000fe20002820000 */
[----:B------:R-:W-:Y:S01]  /*63b0*/  @!P5 IMAD.SHL.U32 R97, R97, 0x40, RZ ;  /* 0x000000406161d824 */ /* 0x000fe200078e00ff */
[----:B------:R-:W-:Y:S01]  /*63c0*/  @!P5 R2UR UR8, R3 ;  /* 0x000000000308d2ca */ /* 0x000fe200000e0000 */
[----:B------:R-:W-:Y:S01]  /*63d0*/  @!P5 IMAD.X R0, RZ, RZ, R33, P0 ;  /* 0x000000ffff00d224 */ /* 0x000fe200000e0621 */
[----:B------:R-:W-:Y:S01]  /*63e0*/  @!P5 R2UR UR10, R91 ;  /* 0x000000005b0ad2ca */ /* 0x000fe200000e0000 */
[----:B------:R-:W-:Y:S01]  /*63f0*/  @!UP1 UIADD3 UR9, UPT, UPT, UR6, 0x360, URZ ;  /* 0x0000036006099890 */ /* 0x000fe2000fffe0ff */
[----:B------:R-:W-:Y:S01]  /*6400*/  @!P5 R2UR UR11, R97 ;  /* 0x00000000610bd2ca */ /* 0x000fe200000e0000 */
[----:B------:R-:W-:Y:S01]  /*6410*/  IMAD.IADD R91, R8, 0x1, R79 ;  /* 0x00000001085b7824 */ /* 0x000fe200078e024f */
[----:B------:R-:W-:Y:S01]  /*6420*/  @!P5 R2UR UR7, R0 ;  /* 0x000000000007d2ca */ /* 0x000fe200000e0000 */
[----:B------:R-:W-:Y:S01]  /*6430*/  IMAD.IADD R97, R13, 0x1, R90 ;  /* 0x000000010d617824 */ /* 0x000fe200078e025a */
[C---:B------:R-:W-:Y:S04]  /*6440*/  ISETP.NE.AND P0, PT, R29.reuse, 0x2, PT ;  /* 0x000000021d00780c */ /* 0x040fe80003f05270 */
[----:B------:R-:W-:Y:S01]  /*6450*/  SEL R3, RZ, 0x1, P0 ;  /* 0x00000001ff037807 */ /* 0x000fe20000000000 */
[----:B------:R-:W-:Y:S01]  /*6460*/  IMAD.U32 R10, RZ, RZ, UR8 ;  /* 0x00000008ff0a7e24 */ /* 0x000fe2000f8e00ff */
[----:B------:R-:W-:Y:S01]  /*6470*/  @!UP1 UIADD3 UR8, UPT, UPT, UR6, 0x600, URZ ;  /* 0x0000060006089890 */ /* 0x000fe2000fffe0ff */
[----:B------:R-:W-:Y:S01]  /*6480*/  SEL R29, R29, RZ, P0 ;  /* 0x000000ff1d1d7207 */ /* 0x000fe20000000000 */
[----:B------:R-:W-:Y:S01]  /*6490*/  VOTEU.ALL UP1, P5 ;  /* 0x0000000000ff7886 */ /* 0x000fe20002820000 */
[----:B------:R-:W-:Y:S02]  /*64a0*/  LOP3.LUT R28, R28, R3, RZ, 0x3c, !PT ;  /* 0x000000031c1c7212 */ /* 0x000fe400078e3cff */
[----:B------:R-:W-:Y:S01]  /*64b0*/  IMAD.U32 R11, RZ, RZ, UR7 ;  /* 0x00000007ff0b7e24 */ /* 0x000fe2000f8e00ff */
[----:B------:R-:W-:Y:S04]  /*64c0*/  @!P5 R2UR UR16, R10 ;  /* 0x000000000a10d2ca */ /* 0x000fe800000e0000 */
[----:B------:R-:W-:Y:S11]  /*64d0*/  @!P5 R2UR UR17, R11 ;  /* 0x000000000b11d2ca */ /* 0x000ff600000e0000 */
[----:B------:R-:W-:Y:S02]  /*64e0*/  @!UPT UIADD3 URZ, UPT, UPT, URZ, URZ, URZ ;  /* 0x000000fffffff290 */ /* 0x000fe4000fffe0ff */
[----:B------:R3:W-:Y:S01]  /*64f0*/  @!UP1 UTMALDG.3D [UR8], [UR16], desc[UR14] ;  /* 0x00000e08100095b4 */ /* 0x0007e20008011000 */
[----:B------:R3:W-:Y:S01]  /*6500*/  @!P5 SYNCS.ARRIVE.TRANS64.RED.A0TR RZ, [UR6+0x360], R25 ;  /* 0x00036019ffffd9a7 */ /* 0x0007e20008300406 */
[----:B------:R-:W-:Y:S01]  /*6510*/  UPLOP3.LUT UP1, UPT, UPT, UPT, UPT, 0x80, 0x8 ;  /* 0x000000000008789c */ /* 0x000fe20003f2f070 */
[----:B------:R-:W-:Y:S01]  /*6520*/  SYNCS.ARRIVE.TRANS64.RED.A1T0 RZ, [UR37], RZ ;  /* 0x000000ffffff79a7 */ /* 0x000fe20008100425 */
[----:B------:R-:W-:Y:S09]  /*6530*/  @P3 BRA `(.L_x_126) ;  /* 0xfffffff400b43947 */ /* 0x000ff2000383ffff */
[----:B------:R-:W-:Y:S07]  /*6540*/  MOV R0, UR6 ;  /* 0x0000000600007c02 */ /* 0x000fee0008000f00 */
.L_x_127:
[----:B-1----:R-:W-:-:S04]  /*6550*/  SHF.L.U32 R3, R30, 0x1f, RZ ;  /* 0x0000001f1e037819 */ /* 0x002fc800000006ff */
[----:B------:R1:W2:Y:S03]  /*6560*/  SYNCS.PHASECHK.TRANS64.TRYWAIT P0, [R0+URZ+0x368], R3 ;  /* 0x00036803000075a7 */ /* 0x0002a600080011ff */
[----:B--2---:R-:W-:Y:S05]  /*6570*/  @!P0 NANOSLEEP.SYNCS 0x989680 ;  /* 0x009896800000895d */ /* 0x004fea0003900000 */
[----:B------:R-:W2:Y:S02]  /*6580*/  @!P0 SYNCS.PHASECHK.TRANS64 P0, [R0+URZ+0x368], R3 ;  /* 0x00036803000085a7 */ /* 0x000ea400080010ff */
[----:B--23--:R-:W-:Y:S05]  /*6590*/  @P0 EXIT ;  /* 0x000000000000094d */ /* 0x00cfea0003800000 */
[----:B------:R-:W-:Y:S05]  /*65a0*/  BRA `(.L_x_127) ;  /* 0xfffffffc00e87947 */ /* 0x000fea000383ffff */
.L_x_118:
[----:B------:R-:W-:-:S06]  /*65b0*/  UISETP.GE.AND UP1, UPT, UR8, 0x4, UPT ;  /* 0x000000040800788c */ /* 0x000fcc000bf26270 */
[----:B------:R-:W-:-:S13]  /*65c0*/  PLOP3.LUT P0, PT, PT, PT, UP1, 0x80, 0x8 ;  /* 0x000000000008781c */ /* 0x000fda0003f0f018 */
[----:B------:R-:W-:Y:S05]  /*65d0*/  @!P0 EXIT ;  /* 0x000000000000894d */ /* 0x000fea0003800000 */
[----:B------:R-:W-:Y:S01]  /*65e0*/  BAR.SYNC.DEFER_BLOCKING 0x6, 0xa0 ;  /* 0x0182800000007b1d */ /* 0x000fe20000010000 */
[C---:B------:R-:W-:Y:S02]  /*65f0*/  IMAD.SHL.U32 R5, R101.reuse, 0x40, RZ ;  /* 0x0000004065057824 */ /* 0x040fe400078e00ff */
[----:B------:R-:W-:Y:S02]  /*6600*/  HFMA2 R111, -RZ, RZ, 0, 0 ;  /* 0x00000000ff6f7431 */ /* 0x000fe400000001ff */
[C---:B------:R-:W-:Y:S01]  /*6610*/  IMAD.SHL.U32 R0, R101.reuse, 0x20, RZ ;  /* 0x0000002065007824 */ /* 0x040fe200078e00ff */
[----:B------:R-:W-:Y:S01]  /*6620*/  CS2R R106, SRZ ;  /* 0x00000000006a7805 */ /* 0x000fe2000001ff00 */
[----:B------:R-:W-:Y:S01]  /*6630*/  IMAD.SHL.U32 R2, R101, 0x2, RZ ;  /* 0x0000000265027824 */ /* 0x000fe200078e00ff */
[----:B------:R-:W-:Y:S01]  /*6640*/  UMOV UR43, 0x400 ;  /* 0x00000400002b7882 */ /* 0x000fe20000000000 */
[----:B------:R-:W1:Y:S01]  /*6650*/  LDC R99, c[0x0][0x370] ;  /* 0x0000dc00ff637b82 */ /* 0x000e620000000800 */
[----:B------:R-:W-:Y:S01]  /*6660*/  ULEA UR43, UR37, UR43, 0x18 ;  /* 0x0000002b252b7291 */ /* 0x000fe2000f8ec0ff */
[----:B------:R-:W-:Y:S01]  /*6670*/  LOP3.LUT R7, R5, 0x180, RZ, 0xc0, !PT ;  /* 0x0000018005077812 */ /* 0x000fe200078ec0ff */
[C---:B------:R-:W-:Y:S01]  /*6680*/  IMAD.SHL.U32 R103, R101.reuse, 0x8, RZ ;  /* 0x0000000865677824 */ /* 0x040fe200078e00ff */
[----:B------:R-:W-:Y:S01]  /*6690*/  LOP3.LUT R0, R0, 0xc00, RZ, 0xc0, !PT ;  /* 0x00000c0000007812 */ /* 0x000fe200078ec0ff */
[----:B------:R-:W-:Y:S01]  /*66a0*/  IMAD.U32 R46, R101, 0x10000, RZ ;  /* 0x00010000652e7824 */ /* 0x000fe200078e00ff */
[----:B------:R-:W-:Y:S01]  /*66b0*/  LOP3.LUT R2, R7, 0x20, R2, 0xf8, !PT ;  /* 0x0000002007027812 */ /* 0x000fe200078ef802 */
[----:B------:R-:W-:Y:S01]  /*66c0*/  UIADD3 UR4, UPT, UPT, UR43, 0x1600, URZ ;  /* 0x000016002b047890 */ /* 0x000fe2000fffe0ff */
[----:B------:R-:W2:Y:S01]  /*66d0*/  LDC R42, c[0x0][0xb0c] ;  /* 0x0002c300ff2a7b82 */ /* 0x000ea20000000800 */
[----:B------:R-:W-:Y:S01]  /*66e0*/  LOP3.LUT R0, R0, 0x40, R5, 0xf8, !PT ;  /* 0x0000004000007812 */ /* 0x000fe200078ef805 */
[----:B------:R-:W-:Y:S01]  /*66f0*/  IMAD.MOV.U32 R44, RZ, RZ, RZ ;  /* 0x000000ffff2c7224 */ /* 0x000fe200078e00ff */
[----:B------:R-:W-:Y:S01]  /*6700*/  LOP3.LUT R103, R2, 0x30, R103, 0x78, !PT ;  /* 0x0000003002677812 */ /* 0x000fe200078e7867 */
[----:B------:R-:W-:Y:S01]  /*6710*/  IMAD.MOV.U32 R108, RZ, RZ, RZ ;  /* 0x000000ffff6c7224 */ /* 0x000fe200078e00ff */
[----:B------:R-:W-:Y:S01]  /*6720*/  LOP3.LUT R0, R0, 0x200, R5, 0xf8, !PT ;  /* 0x0000020000007812 */ /* 0x000fe200078ef805 */
[----:B------:R-:W-:Y:S01]  /*6730*/  IMAD.SHL.U32 R5, R101, 0x10, RZ ;  /* 0x0000001065057824 */ /* 0x000fe200078e00ff */
[----:B------:R-:W-:Y:S01]  /*6740*/  LOP3.LUT R46, R46, 0x600000, RZ, 0xc0, !PT ;  /* 0x006000002e2e7812 */ /* 0x000fe200078ec0ff */
[----:B------:R-:W4:Y:S01]  /*6750*/  LDC R98, c[0x0][0xb20] ;  /* 0x0002c800ff627b82 */ /* 0x000f220000000800 */
[----:B------:R-:W3:Y:S01]  /*6760*/  LDS R3, [UR43+0x430] ;  /* 0x0004302bff037984 */ /* 0x000ee20008000800 */
[----:B------:R-:W-:Y:S01]  /*6770*/  LOP3.LUT R103, R0, R103, RZ, 0xfc, !PT ;  /* 0x0000006700677212 */ /* 0x000fe200078efcff */
[----:B------:R-:W-:Y:S01]  /*6780*/  IMAD.U32 R109, RZ, RZ, UR4 ;  /* 0x00000004ff6d7e24 */ /* 0x000fe2000f8e00ff */
[----:B------:R-:W-:Y:S01]  /*6790*/  LOP3.LUT R5, R5, 0x20, RZ, 0xc0, !PT ;  /* 0x0000002005057812 */ /* 0x000fe200078ec0ff */
[----:B------:R-:W1:Y:S01]  /*67a0*/  LDCU.64 UR46, c[0x0][0x348] ;  /* 0x00006900ff2e77ac */ /* 0x000e620008000a00 */
[----:B------:R-:W-:-:S02]  /*67b0*/  IADD3 R102, PT, PT, R103, UR43, RZ ;  /* 0x0000002b67667c10 */ /* 0x000fc4000fffe0ff */
[----:B------:R-:W1:Y:S01]  /*67c0*/  LDC R41, c[0x0][0xb30] ;  /* 0x0002cc00ff297b82 */ /* 0x000e620000000800 */
[----:B------:R-:W1:Y:S01]  /*67d0*/  LDCU.64 UR38, c[0x0][0x888] ;  /* 0x00011100ff2677ac */ /* 0x000e620008000a00 */
[----:B------:R-:W-:Y:S01]  /*67e0*/  IADD3 R102, PT, PT, -R5, 0x600, R102 ;  /* 0x0000060005667810 */ /* 0x000fe20007ffe166 */
[----:B------:R-:W-:-:S05]  /*67f0*/  UIADD3 UR42, UPT, UPT, UR43, 0x600, URZ ;  /* 0x000006002b2a7890 */ /* 0x000fca000fffe0ff */
[----:B------:R-:W1:Y:S08]  /*6800*/  LDC.64 R88, c[0x0][0xb10] ;  /* 0x0002c400ff587b82 */ /* 0x000e700000000a00 */
[----:B------:R-:W1:Y:S08]  /*6810*/  LDC.64 R38, c[0x0][0xb18] ;  /* 0x0002c600ff267b82 */ /* 0x000e700000000a00 */
[----:B------:R-:W1:Y:S08]  /*6820*/  LDC.64 R84, c[0x0][0x888] ;  /* 0x00022200ff547b82 */ /* 0x000e700000000a00 */
[----:B------:R-:W1:Y:S01]  /*6830*/  LDC.64 R36, c[0x0][0xb28] ;  /* 0x0002ca00ff247b82 */ /* 0x000e620000000a00 */
[----:B---3--:R-:W-:-:S07]  /*6840*/  IMAD.IADD R46, R3, 0x1, R46 ;  /* 0x00000001032e7824 */ /* 0x008fce00078e022e */
[----:B------:R-:W3:Y:S08]  /*6850*/  LDC.64 R86, c[0x0][0x890] ;  /* 0x00022400ff567b82 */ /* 0x000ef00000000a00 */
[----:B------:R-:W1:Y:S08]  /*6860*/  LDC.64 R82, c[0x0][0x8b0] ;  /* 0x00022c00ff527b82 */ /* 0x000e700000000a00 */
[----:B------:R-:W1:Y:S08]  /*6870*/  LDC.64 R80, c[0x0][0x8a8] ;  /* 0x00022a00ff507b82 */ /* 0x000e700000000a00 */
[----:B--2-4-:R-:W1:Y:S02]  /*6880*/  LDC R100, c[0x0][0x374] ;  /* 0x0000dd00ff647b82 */ /* 0x014e640000000800 */
.L_x_145:
[----:B------:R-:W-:Y:S02]  /*6890*/  LEA R0, R111, UR43, 0x3 ;  /* 0x0000002b6f007c11 */ /* 0x000fe4000f8e18ff */
[----:B------:R-:W-:Y:S02]  /*68a0*/  SHF.L.U32 R3, R107, 0x1f, RZ ;  /* 0x0000001f6b037819 */ /* 0x000fe400000006ff */
[----:B------:R-:W-:Y:S02]  /*68b0*/  LEA R16, R111, UR43, 0x4 ;  /* 0x0000002b6f107c11 */ /* 0x000fe4000f8e20ff */
[----:B--2---:R-:W2:Y:S02]  /*68c0*/  SYNCS.PHASECHK.TRANS64.TRYWAIT P0, [R0+URZ+0x380], R3 ;  /* 0x00038003000075a7 */ /* 0x004ea400080011ff */
[----:B-12---:R-:W-:Y:S05]  /*68d0*/  @!P0 BRA `(.L_x_128) ;  /* 0x0000003000fc8947 */ /* 0x006fea0003800000 */
.L_x_277:
[----:B------:R-:W4:Y:S01]  /*68e0*/  LDC.64 R12, c[0x0][0xb10] ;  /* 0x0002c400ff0c7b82 */ /* 0x000f220000000a00 */
[----:B------:R-:W3:Y:S01]  /*68f0*/  LDS.128 R16, [R16+0x410] ;  /* 0x0004100010107984 */ /* 0x000ee20000000c00 */
[----:B-1----:R-:W-:Y:S01]  /*6900*/  ISETP.NE.AND P1, PT, R41, 0x1, PT ;  /* 0x000000012900780c */ /* 0x002fe20003f25270 */
[----:B--2---:R-:W-:Y:S01]  /*6910*/  VIADD R0, R0, 0x390 ;  /* 0x0000039000007836 */ /* 0x004fe20000000000 */
[----:B------:R-:W-:Y:S04]  /*6920*/  ISETP.GE.AND P0, PT, R40, 0x1, PT ;  /* 0x000000012800780c */ /* 0x000fe80003f06270 */
[----:B------:R-:W1:Y:S01]  /*6930*/  LDC.64 R10, c[0x0][0xb18] ;  /* 0x0002c600ff0a7b82 */ /* 0x000e620000000a00 */
[----:B------:R-:W-:Y:S01]  /*6940*/  PRMT R0, RZ, 0x654, R0 ;  /* 0x00000654ff007816 */ /* 0x000fe20000000000 */
[----:B------:R-:W-:Y:S01]  /*6950*/  @!PT LDS RZ, [RZ] ;  /* 0x00000000fffff984 */ /* 0x000fe20000000800 */
[----:B------:R-:W-:Y:S01]  /*6960*/  @!PT LDS RZ, [RZ] ;  /* 0x00000000fffff984 */ /* 0x000fe20000000800 */
[----:B------:R-:W-:Y:S01]  /*6970*/  @!PT LDS RZ, [RZ] ;  /* 0x00000000fffff984 */ /* 0x000fe20000000800 */
[----:B------:R-:W-:Y:S01]  /*6980*/  @!PT LDS RZ, [RZ] ;  /* 0x00000000fffff984 */ /* 0x000fe20000000800 */
[----:B------:R2:W-:Y:S06]  /*6990*/  MEMBAR.ALL.CTA ;  /* 0x0000000000007992 */ /* 0x0005ec0000008000 */
[----:B--2---:R-:W2:Y:S01]  /*69a0*/  FENCE.VIEW.ASYNC.S ;  /* 0x00000000000073c6 */ /* 0x004ea20000000000 */
[----:B------:R-:W1:Y:S08]  /*69b0*/  @!P1 LDC R14, c[0x0][0xb20] ;  /* 0x0002c800ff0e9b82 */ /* 0x000e700000000800 */
[----:B------:R-:W1:Y:S01]  /*69c0*/  @!P1 LDC R9, c[0x0][0xb0c] ;  /* 0x0002c300ff099b82 */ /* 0x000e620000000800 */
[----:B--2---:R2:W-:Y:S01]  /*69d0*/  SYNCS.ARRIVE.TRANS64.RED.A1T0 RZ, [R0+URZ], RZ ;  /* 0x000000ff00ff79a7 */ /* 0x0045e200081004ff */
[----:B---3--:R-:W-:Y:S04]  /*69e0*/  LOP3.LUT P4, RZ, R18, 0x1, RZ, 0xc0, !PT ;  /* 0x0000000112ff7812 */ /* 0x008fe8000788c0ff */
[----:B------:R-:W-:Y:S09]  /*69f0*/  P2R R110, PR, RZ, 0x10 ;  /* 0x00000010ff6e7803 */ /* 0x000ff20000000000 */
[----:B------:R-:W-:Y:S02]  /*6a00*/  @P4 MOV R45, R16 ;  /* 0x00000010002d4202 */ /* 0x000fe40000000f00 */
[----:B------:R-:W-:Y:S01]  /*6a10*/  @P4 LOP3.LUT R43, R17, 0xffff, RZ, 0xc0, !PT ;  /* 0x0000ffff112b4812 */ /* 0x000fe200078ec0ff */
[----:B--2-4-:R-:W-:Y:S06]  /*6a20*/  @!P0 BRA `(.L_x_129) ;  /* 0x0000000000a48947 */ /* 0x014fec0003800000 */
[----:B------:R-:W-:Y:S01]  /*6a30*/  IMAD.HI.U32 R21, R100, R39, RZ ;  /* 0x0000002764157227 */ /* 0x000fe200078e00ff */
[----:B------:R-:W-:Y:S02]  /*6a40*/  ISETP.NE.AND P0, PT, R38, 0x1, PT ;  /* 0x000000012600780c */ /* 0x000fe40003f05270 */
[----:B------:R-:W-:Y:S01]  /*6a50*/  ISETP.NE.AND P2, PT, R40, 0x1, PT ;  /* 0x000000012800780c */ /* 0x000fe20003f45270 */
[----:B------:R-:W-:Y:S01]  /*6a60*/  IMAD.HI.U32 R20, R99, R88, RZ ;  /* 0x0000005863147227 */ /* 0x000fe200078e00ff */
[----:B------:R-:W-:Y:S02]  /*6a70*/  SHF.R.U32.HI R21, RZ, R98, R21 ;  /* 0x00000062ff157219 */ /* 0x000fe40000011615 */
[----:B------:R-:W-:Y:S01]  /*6a80*/  ISETP.NE.AND P3, PT, R42, 0x1, PT ;  /* 0x000000012a00780c */ /* 0x000fe20003f65270 */
[----:B------:R-:W-:Y:S01]  /*6a90*/  IMAD.HI.U32 R24, R45, R88, RZ ;  /* 0x000000582d187227 */ /* 0x000fe200078e00ff */
[----:B------:R-:W-:Y:S02]  /*6aa0*/  SHF.R.U32.HI R20, RZ, R89, R20 ;  /* 0x00000059ff147219 */ /* 0x000fe40000011614 */
[----:B------:R-:W-:Y:S01]  /*6ab0*/  SEL R3, R100, R21, !P0 ;  /* 0x0000001564037207 */ /* 0x000fe20004000000 */
[----:B------:R-:W-:Y:S01]  /*6ac0*/  IMAD.HI.U32 R21, R43, R39, RZ ;  /* 0x000000272b157227 */ /* 0x000fe200078e00ff */
[----:B------:R-:W-:Y:S02]  /*6ad0*/  SEL R7, R99, R20, !P3 ;  /* 0x0000001463077207 */ /* 0x000fe40005800000 */
[----:B------:R-:W-:Y:S01]  /*6ae0*/  SHF.R.U32.HI R24, RZ, R89, R24 ;  /* 0x00000059ff187219 */ /* 0x000fe20000011618 */
[-C--:B------:R-:W-:Y:S04]  /*6af0*/  IMAD.HI.U32 R20, R3, R36.reuse, RZ ;  /* 0x0000002403147227 */ /* 0x080fe800078e00ff */
[----:B------:R-:W-:Y:S01]  /*6b00*/  IMAD.HI.U32 R22, R7, R36, RZ ;  /* 0x0000002407167227 */ /* 0x000fe200078e00ff */
[-C--:B------:R-:W-:Y:S02]  /*6b10*/  @P2 SHF.R.U32.HI R3, RZ, R37.reuse, R20 ;  /* 0x00000025ff032219 */ /* 0x080fe40000011614 */
[----:B------:R-:W-:Y:S02]  /*6b20*/  SHF.R.U32.HI R20, RZ, R98, R21 ;  /* 0x00000062ff147219 */ /* 0x000fe40000011615 */
[----:B------:R-:W-:Y:S01]  /*6b30*/  @P2 SHF.R.U32.HI R7, RZ, R37, R22 ;  /* 0x00000025ff072219 */ /* 0x000fe20000011616 */
[C---:B------:R-:W-:Y:S01]  /*6b40*/  IMAD R2, R40.reuse, R3, RZ ;  /* 0x0000000328027224 */ /* 0x040fe200078e02ff */
[----:B------:R-:W-:Y:S02]  /*6b50*/  SEL R5, R43, R20, !P0 ;  /* 0x000000142b057207 */ /* 0x000fe40004000000 */
[----:B------:R-:W-:Y:S01]  /*6b60*/  SEL R3, R45, R24, !P3 ;  /* 0x000000182d037207 */ /* 0x000fe20005800000 */
[----:B------:R-:W-:Y:S01]  /*6b70*/  IMAD R4, R40, R7, RZ ;  /* 0x0000000728047224 */ /* 0x000fe200078e02ff */
[C---:B------:R-:W-:Y:S01]  /*6b80*/  ISETP.GE.AND P0, PT, R5.reuse, R2, PT ;  /* 0x000000020500720c */ /* 0x040fe20003f06270 */
[----:B------:R-:W-:Y:S03]  /*6b90*/  IMAD.HI.U32 R6, R5, R36, RZ ;  /* 0x0000002405067227 */ /* 0x000fe600078e00ff */
[----:B------:R-:W-:Y:S01]  /*6ba0*/  ISETP.GE.OR P0, PT, R3, R4, P0 ;  /* 0x000000040300720c */ /* 0x000fe20000706670 */
[----:B------:R-:W-:Y:S01]  /*6bb0*/  IMAD.MOV R4, RZ, RZ, -R3 ;  /* 0x000000ffff047224 */ /* 0x000fe200078e0a03 */
[-C--:B------:R-:W-:Y:S03]  /*6bc0*/  SHF.R.U32.HI R6, RZ, R37.reuse, R6 ;  /* 0x00000025ff067219 */ /* 0x080fe60000011606 */
[----:B------:R-:W-:Y:S01]  /*6bd0*/  IMAD R45, R42, R4, R45 ;  /* 0x000000042a2d7224 */ /* 0x000fe200078e022d */
[----:B------:R-:W-:Y:S05]  /*6be0*/  SEL R15, R5, R6, !P2 ;  /* 0x00000006050f7207 */ /* 0x000fea0005000000 */
[----:B------:R-:W-:Y:S02]  /*6bf0*/  IMAD.MOV R6, RZ, RZ, -R15 ;  /* 0x000000ffff067224 */ /* 0x000fe400078e0a0f */
[C---:B------:R-:W-:Y:S04]  /*6c00*/  @!P0 IMAD.HI.U32 R2, R3.reuse, R36, RZ ;  /* 0x0000002403028227 */ /* 0x040fe800078e00ff */
[----:B------:R-:W-:Y:S01]  /*6c10*/  IMAD R6, R40, R6, R5 ;  /* 0x0000000628067224 */ /* 0x000fe200078e0205 */
[----:B------:R-:W-:Y:S04]  /*6c20*/  @!P0 SHF.R.U32.HI R2, RZ, R37, R2 ;  /* 0x00000025ff028219 */ /* 0x000fe80000011602 */
[----:B------:R-:W-:Y:S02]  /*6c30*/  @!P0 SEL R0, R3, R2, !P2 ;  /* 0x0000000203008207 */ /* 0x000fe40005000000 */
[----:B------:R-:W-:Y:S02]  /*6c40*/  IADD3 R2, PT, PT, -R5, RZ, RZ ;  /* 0x000000ff05027210 */ /* 0x000fe40007ffe1ff */
[----:B------:R-:W-:Y:S01]  /*6c50*/  @!P0 IADD3 R8, PT, PT, R15, -R0, RZ ;  /* 0x800000000f088210 */ /* 0x000fe20007ffe0ff */
[----:B------:R-:W-:Y:S02]  /*6c60*/  @!P0 IMAD R0, R7, R6, R0 ;  /* 0x0000000607008224 */ /* 0x000fe400078e0200 */
[----:B------:R-:W-:Y:S02]  /*6c70*/  IMAD R43, R38, R2, R43 ;  /* 0x00000002262b7224 */ /* 0x000fe400078e022b */
[----:B------:R-:W-:Y:S02]  /*6c80*/  @!P0 IMAD R5, R8, R40, R3 ;  /* 0x0000002808058224 */ /* 0x000fe400078e0203 */
[----:B------:R-:W-:Y:S04]  /*6c90*/  @!P0 IMAD.MOV.U32 R3, RZ, RZ, R0 ;  /* 0x000000ffff038224 */ /* 0x000fe800078e0000 */
[----:B------:R-:W-:Y:S02]  /*6ca0*/  IMAD R45, R3, R42, R45 ;  /* 0x0000002a032d7224 */ /* 0x000fe400078e022d */
[----:B------:R-:W-:Y:S07]  /*6cb0*/  IMAD R43, R5, R38, R43 ;  /* 0x00000026052b7224 */ /* 0x000fee00078e022b */
.L_x_129:
[----:B------:R-:W-:Y:S01]  /*6cc0*/  @!P1 IMAD.HI.U32 R0, R45, R12, RZ ;  /* 0x0000000c2d009227 */ /* 0x000fe200078e00ff */
[----:B-1----:R-:W-:Y:S01]  /*6cd0*/  @!P1 ISETP.NE.AND P0, PT, R10, 0x1, PT ;  /* 0x000000010a00980c */ /* 0x002fe20003f05270 */
[----:B------:R-:W-:Y:S01]  /*6ce0*/  ULOP3.LUT UP0, URZ, UR42, 0x1b0, URZ, 0xc0, !UPT ;  /* 0x000001b02aff7892 */ /* 0x000fe2000f80c0ff */
[----:B------:R-:W-:Y:S01]  /*6cf0*/  @!P1 ISETP.NE.AND P2, PT, R9, 0x1, PT ;  /* 0x000000010900980c */ /* 0x000fe20003f45270 */
[----:B------:R-:W-:Y:S01]  /*6d00*/  @!P1 IMAD.HI.U32 R3, R43, R11, RZ ;  /* 0x0000000b2b039227 */ /* 0x000fe200078e00ff */
[----:B------:R-:W-:Y:S02]  /*6d10*/  @!P1 SHF.R.U32.HI R0, RZ, R13, R0 ;  /* 0x0000000dff009219 */ /* 0x000fe40000011600 */
[----:B------:R-:W-:Y:S01]  /*6d20*/  @P4 SHF.R.U32.HI R105, RZ, 0x10, R17 ;  /* 0x00000010ff694819 */ /* 0x000fe20000011611 */
[----:B------:R-:W-:Y:S01]  /*6d30*/  VIADD R111, R111, 0x1 ;  /* 0x000000016f6f7836 */ /* 0x000fe20000000000 */
[----:B------:R-:W-:Y:S02]  /*6d40*/  @!P1 SHF.R.U32.HI R2, RZ, R14, R3 ;  /* 0x0000000eff029219 */ /* 0x000fe40000011603 */
[----:B------:R-:W-:Y:S02]  /*6d50*/  @!P1 SEL R3, R45, R0, !P2 ;  /* 0x000000002d039207 */ /* 0x000fe40005000000 */
[----:B------:R-:W-:Y:S05]  /*6d60*/  @!P1 SEL R2, R43, R2, !P0 ;  /* 0x000000022b029207 */ /* 0x000fea0004000000 */
[----:B------:R-:W-:Y:S02]  /*6d70*/  @!P1 IMAD.IADD R0, R2, 0x1, -R3 ;  /* 0x0000000102009824 */ /* 0x000fe400078e0a03 */
[----:B------:R-:W-:Y:S02]  /*6d80*/  @!P1 IMAD.IADD R2, R3, 0x1, -R2 ;  /* 0x0000000103029824 */ /* 0x000fe400078e0a02 */
[----:B------:R-:W-:Y:S02]  /*6d90*/  @!P1 IMAD R45, R0, R9, R45 ;  /* 0x00000009002d9224 */ /* 0x000fe400078e022d */
[----:B------:R-:W-:Y:S01]  /*6da0*/  @!P1 IMAD R43, R2, R10, R43 ;  /* 0x0000000a022b9224 */ /* 0x000fe200078e022b */
[----:B------:R-:W-:Y:S06]  /*6db0*/  BRA.U !UP0, `(.L_x_130) ;  /* 0x0000000108407547 */ /* 0x000fec000b800000 */
[----:B------:R-:W1:Y:S01]  /*6dc0*/  LDCU.64 UR8, c[0x4][0x80] ;  /* 0x01001000ff0877ac */ /* 0x000e620008000a00 */
[----:B------:R-:W-:Y:S01]  /*6dd0*/  MOV R3, 0x0 ;  /* 0x0000000000037802 */ /* 0x000fe20000000f00 */
[----:B------:R-:W-:Y:S02]  /*6de0*/  HFMA2 R12, -RZ, RZ, 0, 5.9604644775390625e-08 ;  /* 0x00000001ff0c7431 */ /* 0x000fe400000001ff */
[----:B------:R-:W-:Y:S02]  /*6df0*/  IMAD.MOV.U32 R8, RZ, RZ, 0x70 ;  /* 0x00000070ff087424 */ /* 0x000fe400078e00ff */
[----:B------:R-:W-:Y:S01]  /*6e00*/  IMAD.MOV.U32 R13, RZ, RZ, RZ ;  /* 0x000000ffff0d7224 */ /* 0x000fe200078e00ff */
[----:B------:R-:W2:Y:S01]  /*6e10*/  LDCU.64 UR6, c[0x4][0x88] ;  /* 0x01001100ff0677ac */ /* 0x000ea20008000a00 */
[----:B------:R-:W3:Y:S01]  /*6e20*/  LDC.64 R2, c[0x4][R3] ;  /* 0x0100000003027b82 */ /* 0x000ee20000000a00 */
[----:B------:R-:W4:Y:S01]  /*6e30*/  LDCU.64 UR4, c[0x4][0x8] ;  /* 0x01000100ff0477ac */ /* 0x000f220008000a00 */
[----:B-1----:R-:W-:Y:S01]  /*6e40*/  MOV R5, UR9 ;  /* 0x0000000900057c02 */ /* 0x002fe20008000f00 */
[----:B------:R-:W-:Y:S01]  /*6e50*/  IMAD.U32 R4, RZ, RZ, UR8 ;  /* 0x00000008ff047e24 */ /* 0x000fe2000f8e00ff */
[----:B--2---:R-:W-:Y:S01]  /*6e60*/  MOV R7, UR7 ;  /* 0x0000000700077c02 */ /* 0x004fe20008000f00 */
[----:B------:R-:W-:Y:S01]  /*6e70*/  IMAD.U32 R6, RZ, RZ, UR6 ;  /* 0x00000006ff067e24 */ /* 0x000fe2000f8e00ff */
[----:B----4-:R-:W-:Y:S01]  /*6e80*/  MOV R11, UR5 ;  /* 0x00000005000b7c02 */ /* 0x010fe20008000f00 */
[----:B------:R-:W-:Y:S02]  /*6e90*/  IMAD.U32 R10, RZ, RZ, UR4 ;  /* 0x00000004ff0a7e24 */ /* 0x000fe4000f8e00ff */
[----:B------:R-:W-:Y:S07]  /*6ea0*/  LEPC R20, `(.L_x_130) ;  /* 0x000000001014794e */ /* 0x000fee0000000000 */
[----:B---3-5:R-:W-:Y:S05]  /*6eb0*/  CALL.ABS.NOINC R2 ;  /* 0x0000000002007343 */ /* 0x028fea0003c00000 */
.L_x_130:
[----:B------:R-:W-:Y:S01]  /*6ec0*/  LOP3.LUT P0, RZ, R109, 0x1b0, RZ, 0xc0, !PT ;  /* 0x000001b06dff7812 */ /* 0x000fe2000780c0ff */
[----:B------:R-:W-:Y:S11]  /*6ed0*/  BSSY.RECONVERGENT B6, `(.L_x_131) ;  /* 0x0000013000067945 */ /* 0x000ff60003800200 */
[----:B------:R-:W-:Y:S01]  /*6ee0*/  @!UPT UIADD3 URZ, UPT, UPT, URZ, URZ, URZ ;  /* 0x000000fffffff290 */ /* 0x000fe2000fffe0ff */
[----:B------:R-:W-:Y:S05]  /*6ef0*/  @!P0 BRA `(.L_x_132) ;  /* 0x0000000000408947 */ /* 0x000fea0003800000 */
        /* <DEDUP_REMOVED lines=16> */
.L_x_132:
[----:B------:R-:W-:Y:S05]  /*7000*/  BSYNC.RECONVERGENT B6 ;  /* 0x0000000000067941 */ /* 0x000fea0003800200 */
.L_x_131:
[----:B------:R-:W-:Y:S01]  /*7010*/  ISETP.NE.U32.AND P3, PT, R86, RZ, PT ;  /* 0x000000ff5600720c */ /* 0x000fe20003f65070 */
[----:B------:R-:W-:Y:S01]  /*7020*/  UISETP.NE.AND UP1, UPT, UR44, URZ, UPT ;  /* 0x000000ff2c00728c */ /* 0x000fe2000bf25270 */
[----:B------:R-:W-:Y:S02]  /*7030*/  ISETP.NE.U32.AND P4, PT, R82, RZ, PT ;  /* 0x000000ff5200720c */ /* 0x000fe40003f85070 */
[----:B------:R-:W-:Y:S02]  /*7040*/  ISETP.NE.AND.EX P3, PT, R87, RZ, PT, P3 ;  /* 0x000000ff5700720c */ /* 0x000fe40003f65330 */
[----:B------:R-:W-:Y:S02]  /*7050*/  PLOP3.LUT P1, PT, PT, PT, PT, 0x8, 0x80 ;  /* 0x000000000080781c */ /* 0x000fe40003f2e170 */
[----:B------:R-:W-:Y:S02]  /*7060*/  PLOP3.LUT P0, PT, PT, PT, UP1, 0x80, 0x8 ;  /* 0x000000000008781c */ /* 0x000fe40003f0f018 */
[----:B------:R-:W-:Y:S02]  /*7070*/  ISETP.NE.AND.EX P4, PT, R83, RZ, PT, P4 ;  /* 0x000000ff5300720c */ /* 0x000fe40003f85340 */
[----:B------:R-:W1:Y:S09]  /*7080*/  @UP1 LDCU.64 UR4, c[0x0][0x888] ;  /* 0x00011100ff0417ac */ /* 0x000e720008000a00 */
[----:B------:R-:W-:Y:S01]  /*7090*/  @P0 PLOP3.LUT P1, PT, P3, PT, PT, 0x80, 0x8 ;  /* 0x000000000008081c */ /* 0x000fe20001f2f070 */
[----:B-1----:R-:W-:Y:S04]  /*70a0*/  @UP1 UISETP.NE.U32.AND UP0, UPT, UR4, URZ, UPT ;  /* 0x000000ff0400128c */ /* 0x002fe8000bf05070 */
[----:B------:R-:W-:Y:S04]  /*70b0*/  @UP1 UISETP.NE.AND.EX UP0, UPT, UR5, URZ, UPT, UP0 ;  /* 0x000000ff0500128c */ /* 0x000fe8000bf05300 */
[----:B------:R-:W-:Y:S01]  /*70c0*/  @UP1 USEL UR4, URZ, 0xffffffff, UP0 ;  /* 0xffffffffff041887 */ /* 0x000fe20008000000 */
[----:B------:R-:W-:Y:S11]  /*70d0*/  @!P3 BRA `(.L_x_133) ;  /* 0x00000000002cb947 */ /* 0x000ff60003800000 */
[----:B------:R-:W-:Y:S01]  /*70e0*/  ISETP.NE.U32.AND P2, PT, R84, RZ, PT ;  /* 0x000000ff5400720c */ /* 0x000fe20003f45070 */
[----:B------:R-:W-:Y:S03]  /*70f0*/  IMAD.MOV.U32 R96, RZ, RZ, 0x1 ;  /* 0x00000001ff607424 */ /* 0x000fe600078e00ff */
[----:B------:R-:W-:Y:S11]  /*7100*/  ISETP.NE.AND.EX P2, PT, R85, RZ, PT, P2 ;  /* 0x000000ff5500720c */ /* 0x000ff60003f45320 */
[----:B------:R-:W-:Y:S02]  /*7110*/  @!UPT UIADD3 URZ, UPT, UPT, URZ, URZ, URZ ;  /* 0x000000fffffff290 */ /* 0x000fe4000fffe0ff */
[----:B------:R-:W1:Y:S01]  /*7120*/  @P2 LDC.64 R2, c[0x0][0x888] ;  /* 0x00022200ff022b82 */ /* 0x000e620000000a00 */
[----:B------:R-:W-:Y:S04]  /*7130*/  @P2 IMAD R0, R86, UR36, RZ ;  /* 0x0000002456002c24 */ /* 0x000fe8000f8e02ff */
[----:B-1----:R-:W-:Y:S04]  /*7140*/  @P2 IMAD.WIDE R2, R0, 0x4, R2 ;  /* 0x0000000400022825 */ /* 0x002fe800078e0202 */
[----:B------:R-:W-:Y:S01]  /*7150*/  HFMA2 R0, -RZ, RZ, 0, 5.9604644775390625e-08 ;  /* 0x00000001ff007431 */ /* 0x000fe200000001ff */
[----:B-----5:R1:W5:Y:S04]  /*7160*/  @P2 LDG.E R49, desc[UR40][R2.64] ;  /* 0x0000002802312981 */ /* 0x020368000c1e1900 */
[----:B------:R-:W-:Y:S01]  /*7170*/  @!P2 PRMT R96, R0, 0x7610, R96 ;  /* 0x000076100060a816 */ /* 0x000fe20000000060 */
[----:B-1----:R-:W2:Y:S06]  /*7180*/  @!P2 LDC R49, c[0x0][0x880] ;  /* 0x00022000ff31ab82 */ /* 0x002eac0000000800 */
.L_x_133:
[----:B------:R-:W-:Y:S05]  /*7190*/  @!P4 BRA `(.L_x_134) ;  /* 0x000000000020c947 */ /* 0x000fea0003800000 */
[----:B------:R-:W-:Y:S04]  /*71a0*/  ISETP.NE.U32.AND P2, PT, R80, RZ, PT ;  /* 0x000000ff5000720c */ /* 0x000fe80003f45070 */
[----:B------:R-:W-:Y:S11]  /*71b0*/  ISETP.NE.AND.EX P2, PT, R81, RZ, PT, P2 ;  /* 0x000000ff5100720c */ /* 0x000ff60003f45320 */
[----:B------:R-:W-:Y:S02]  /*71c0*/  @!UPT UIADD3 URZ, UPT, UPT, URZ, URZ, URZ ;  /* 0x000000fffffff290 */ /* 0x000fe4000fffe0ff */
[----:B------:R-:W1:Y:S01]  /*71d0*/  @P2 LDC.64 R2, c[0x0][0x8a8] ;  /* 0x00022a00ff022b82 */ /* 0x000e620000000a00 */
[----:B------:R-:W-:Y:S04]  /*71e0*/  @P2 IMAD R0, R82, UR36, RZ ;  /* 0x0000002452002c24 */ /* 0x000fe8000f8e02ff */
[----:B-1----:R-:W-:Y:S05]  /*71f0*/  @P2 IMAD.WIDE R2, R0, 0x4, R2 ;  /* 0x0000000400022825 */ /* 0x002fea00078e0202 */
[----:B-----5:R1:W5:Y:S02]  /*7200*/  @P2 LDG.E R47, desc[UR40][R2.64] ;  /* 0x00000028022f2981 */ /* 0x020364000c1e1900 */
[----:B-1----:R-:W3:Y:S02]  /*7210*/  @!P2 LDC R47, c[0x0][0x8a0] ;  /* 0x00022800ff2fab82 */ /* 0x002ee40000000800 */
.L_x_134:
[----:B--2--5:R-:W-:Y:S01]  /*7220*/  @P0 FSETP.NEU.AND P4, PT, R49, RZ, PT ;  /* 0x000000ff3100020b */ /* 0x024fe20003f8d000 */
[----:B------:R-:W-:Y:S01]  /*7230*/  IMAD.U32 R0, RZ, RZ, UR4 ;  /* 0x00000004ff007e24 */ /* 0x000fe2000f8e00ff */
[----:B------:R-:W-:Y:S01]  /*7240*/  @P0 LOP3.LUT P2, RZ, R96, 0xff, RZ, 0xc0, !PT ;  /* 0x000000ff60ff0812 */ /* 0x000fe2000784c0ff */
[----:B------:R-:W-:Y:S01]  /*7250*/  BSSY B1, `(.L_x_135) ;  /* 0x0000039000017945 */ /* 0x000fe20003800000 */
[----:B------:R-:W-:Y:S02]  /*7260*/  @P0 SEL R9, RZ, 0xffffffff, P4 ;  /* 0xffffffffff090807 */ /* 0x000fe40002000000 */
[----:B------:R-:W-:Y:S02]  /*7270*/  CS2R R54, SRZ ;  /* 0x0000000000367805 */ /* 0x000fe4000001ff00 */
[----:B------:R-:W-:Y:S02]  /*7280*/  LEA R92, R44, UR43, 0x3 ;  /* 0x0000002b2c5c7c11 */ /* 0x000fe4000f8e18ff */
[----:B------:R-:W-:Y:S02]  /*7290*/  CS2R R52, SRZ ;  /* 0x0000000000347805 */ /* 0x000fe4000001ff00 */
[----:B------:R-:W-:Y:S02]  /*72a0*/  @P1 SEL R9, R0, R9, !P2 ;  /* 0x0000000900091207 */ /* 0x000fe40005000000 */
[----:B------:R-:W-:Y:S02]  /*72b0*/  CS2R R58, SRZ ;  /* 0x00000000003a7805 */ /* 0x000fe4000001ff00 */
[----:B------:R-:W-:Y:S02]  /*72c0*/  SHF.L.U32 R7, R108, 0x1f, RZ ;  /* 0x0000001f6c077819 */ /* 0x000fe400000006ff */
[----:B------:R-:W-:Y:S02]  /*72d0*/  CS2R R56, SRZ ;  /* 0x0000000000387805 */ /* 0x000fe4000001ff00 */
[----:B------:R-:W-:Y:S02]  /*72e0*/  @P0 LOP3.LUT R9, R9, 0x1, RZ, 0xc0, !PT ;  /* 0x0000000109090812 */ /* 0x000fe400078ec0ff */
[C---:B------:R-:W-:Y:S02]  /*72f0*/  LEA.HI R5, R44.reuse, R44, RZ, 0x1 ;  /* 0x0000002c2c057211 */ /* 0x040fe400078f08ff */
[----:B------:R-:W-:Y:S02]  /*7300*/  ISETP.NE.U32.OR P1, PT, R9, 0x1, !P0 ;  /* 0x000000010900780c */ /* 0x000fe40004725470 */
[----:B------:R-:W-:Y:S01]  /*7310*/  PLOP3.LUT P5, PT, PT, PT, PT, 0x8, 0x80 ;  /* 0x000000000080781c */ /* 0x000fe20003fae170 */
[C---:B------:R-:W-:Y:S01]  /*7320*/  IMAD.SHL.U32 R3, R5.reuse, 0x20, RZ ;  /* 0x0000002005037824 */ /* 0x040fe200078e00ff */
[----:B------:R-:W-:Y:S04]  /*7330*/  LOP3.LUT R5, R5, 0xffe, RZ, 0xc0, !PT ;  /* 0x00000ffe05057812 */ /* 0x000fe800078ec0ff */
[----:B------:R-:W-:Y:S01]  /*7340*/  LOP3.LUT R3, R3, 0xffffffc0, RZ, 0xc0, !PT ;  /* 0xffffffc003037812 */ /* 0x000fe200078ec0ff */
[----:B------:R-:W-:Y:S04]  /*7350*/  IMAD.IADD R32, R44, 0x1, -R5 ;  /* 0x000000012c207824 */ /* 0x000fe800078e0a05 */
[----:B------:R-:W-:Y:S01]  /*7360*/  @P1 SHF.L.U32 R2, R106, 0x1f, RZ ;  /* 0x0000001f6a021819 */ /* 0x000fe200000006ff */
[----:B------:R-:W-:Y:S03]  /*7370*/  IMAD.IADD R3, R46, 0x1, R3 ;  /* 0x000000012e037824 */ /* 0x000fe600078e0203 */
[----:B------:R-:W1:Y:S01]  /*7380*/  @P1 SYNCS.PHASECHK.TRANS64.TRYWAIT P0, [UR43+0x360], R2 ;  /* 0x00036002ff0015a7 */ /* 0x000e62000800112b */
[----:B------:R-:W-:Y:S01]  /*7390*/  IMAD R32, R32, 0x100000, R3 ;  /* 0x0010000020207824 */ /* 0x000fe200078e0203 */
[----:B------:R2:W4:Y:S01]  /*73a0*/  SYNCS.PHASECHK.TRANS64.TRYWAIT P4, [R92+URZ+0x3a0], R7 ;  /* 0x0003a0075c0075a7 */ /* 0x00052200080811ff */
[----:B-1----:R-:W-:Y:S01]  /*73b0*/  @P1 PLOP3.LUT P5, PT, P0, PT, PT, 0x8, 0x80 ;  /* 0x000000000080181c */ /* 0x002fe200007ae170 */
[----:B------:R-:W-:Y:S01]  /*73c0*/  @!UPT UIADD3 URZ, UPT, UPT, URZ, URZ, URZ ;  /* 0x000000fffffff290 */ /* 0x000fe2000fffe0ff */
[----:B--2---:R-:W-:Y:S11]  /*73d0*/  @!P1 BRA `(.L_x_136) ;  /* 0x0000000000809947 */ /* 0x004ff60003800000 */
[----:B------:R-:W-:Y:S01]  /*73e0*/  ISETP.NE.U32.AND P0, PT, RZ, UR38, PT ;  /* 0x00000026ff007c0c */ /* 0x000fe2000bf05070 */
[----:B------:R-:W-:Y:S01]  /*73f0*/  BSSY B0, `(.L_x_137) ;  /* 0x0000012000007945 */ /* 0x000fe20003800000 */
[----:B------:R-:W-:Y:S02]  /*7400*/  FSETP.NEU.AND P2, PT, R49, RZ, PT ;  /* 0x000000ff3100720b */ /* 0x000fe40003f4d000 */
[----:B------:R-:W-:Y:S02]  /*7410*/  CS2R R58, SRZ ;  /* 0x00000000003a7805 */ /* 0x000fe4000001ff00 */
[----:B------:R-:W-:Y:S02]  /*7420*/  ISETP.NE.AND.EX P0, PT, RZ, UR39, PT, P0 ;  /* 0x00000027ff007c0c */ /* 0x000fe4000bf05300 */
[----:B------:R-:W-:Y:S02]  /*7430*/  CS2R R56, SRZ ;  /* 0x0000000000387805 */ /* 0x000fe4000001ff00 */
[----:B------:R-:W-:Y:S02]  /*7440*/  LOP3.LUT P1, RZ, R96, 0xff, RZ, 0xc0, !PT ;  /* 0x000000ff60ff7812 */ /* 0x000fe4000782c0ff */
[----:B------:R-:W-:Y:S02]  /*7450*/  CS2R R54, SRZ ;  /* 0x0000000000367805 */ /* 0x000fe4000001ff00 */
[----:B------:R-:W-:Y:S02]  /*7460*/  SEL R0, RZ, 0xffffffff, P2 ;  /* 0xffffffffff007807 */ /* 0x000fe40001000000 */
[----:B------:R-:W-:Y:S02]  /*7470*/  CS2R R52, SRZ ;  /* 0x0000000000347805 */ /* 0x000fe4000001ff00 */
[----:B------:R-:W-:Y:S04]  /*7480*/  SEL R3, RZ, 0xffffffff, P0 ;  /* 0xffffffffff037807 */ /* 0x000fe80000000000 */
[----:B------:R-:W-:Y:S04]  /*7490*/  @P3 SEL R0, R3, R0, !P1 ;  /* 0x0000000003003207 */ /* 0x000fe80004800000 */
[----:B------:R-:W-:Y:S04]  /*74a0*/  LOP3.LUT R0, R0, 0x1, RZ, 0xc0, !PT ;  /* 0x0000000100007812 */ /* 0x000fe800078ec0ff */
[----:B------:R-:W-:Y:S01]  /*74b0*/  ISETP.NE.U32.AND P0, PT, R0, 0x1, PT ;  /* 0x000000010000780c */ /* 0x000fe20003f05070 */
[----:B------:R-:W-:Y:S01]  /*74c0*/  @!UPT UIADD3 URZ, UPT, UPT, URZ, URZ, URZ ;  /* 0x000000fffffff290 */ /* 0x000fe2000fffe0ff */
[----:B------:R-:W-:Y:S11]  /*74d0*/  @!P5 BRA `(.L_x_138) ;  /* 0x00000000000cd947 */ /* 0x000ff60003800000 */
[----:B------:R-:W-:Y:S04]  /*74e0*/  SHF.L.U32 R3, R106, 0x1f, RZ ;  /* 0x0000001f6a037819 */ /* 0x000fe800000006ff */
[----:B------:R-:W1:Y:S02]  /*74f0*/  SYNCS.PHASECHK.TRANS64.TRYWAIT P1, [UR43+0x360], R3 ;  /* 0x00036003ff0075a7 */ /* 0x000e64000802112b */
[----:B-1----:R-:W-:Y:S05]  /*7500*/  @!P1 BRA `(.L_x_139) ;  /* 0x0000002800049947 */ /* 0x002fea0003800000 */
.L_x_138:
[----:B------:R-:W-:Y:S05]  /*7510*/  BSYNC B0 ;  /* 0x0000000000007941 */ /* 0x000fea0003800000 */
.L_x_137:
[----:B------:R2:W1:Y:S01]  /*7520*/  @P0 LDS.128 R56, [R103+UR43+0x600] ;  /* 0x0006002b67380984 */ /* 0x0004620008000c00 */
[----:B------:R-:W-:Y:S01]  /*7530*/  UIADD3 UR4, UPT, UPT, UR43, 0x368, URZ ;  /* 0x000003682b047890 */ /* 0x000fe2000fffe0ff */
[----:B------:R-:W-:Y:S02]  /*7540*/  LOP3.LUT R106, R106, 0x1, RZ, 0x3c, !PT ;  /* 0x000000016a6a7812 */ /* 0x000fe400078e3cff */
[----:B------:R2:W1:Y:S01]  /*7550*/  @P0 LDS.128 R52, [R102+0x10] ;  /* 0x0000100066340984 */ /* 0x0004620000000c00 */
[----:B------:R-:W-:Y:S01]  /*7560*/  UPRMT UR4, UR37, 0x654, UR4 ;  /* 0x0000065425047896 */ /* 0x000fe20008000004 */
[----:B------:R-:W-:Y:S01]  /*7570*/  @!PT LDS RZ, [RZ] ;  /* 0x00000000fffff984 */ /* 0x000fe20000000800 */
[----:B------:R-:W-:Y:S01]  /*7580*/  @!PT LDS RZ, [RZ] ;  /* 0x00000000fffff984 */ /* 0x000fe20000000800 */
[----:B------:R-:W-:Y:S01]  /*7590*/  @!PT LDS RZ, [RZ] ;  /* 0x00000000fffff984 */ /* 0x000fe20000000800 */
[----:B------:R-:W-:Y:S01]  /*75a0*/  @!PT LDS RZ, [RZ] ;  /* 0x00000000fffff984 */ /* 0x000fe20000000800 */
[----:B------:R5:W-:Y:S06]  /*75b0*/  MEMBAR.ALL.CTA ;  /* 0x0000000000007992 */ /* 0x000bec0000008000 */
[----:B-----5:R-:W5:Y:S02]  /*75c0*/  FENCE.VIEW.ASYNC.S ;  /* 0x00000000000073c6 */ /* 0x020f640000000000 */
[----:B-----5:R-:W-:Y:S03]  /*75d0*/  SYNCS.ARRIVE.TRANS64.RED.A1T0 RZ, [UR4], RZ ;  /* 0x000000ffffff79a7 */ /* 0x020fe60008100404 */
.L_x_136:
[----:B------:R-:W-:Y:S05]  /*75e0*/  BSYNC B1 ;  /* 0x0000000000017941 */ /* 0x000fea0003800000 */
.L_x_135:
[----:B-1----:R-:W-:Y:S04]  /*75f0*/  SHF.R.U32.HI R3, RZ, 0x15, R32 ;  /* 0x00000015ff037819 */ /* 0x002fe80000011620 */
[----:B------:R-:W-:Y:S01]  /*7600*/  LOP3.LUT P0, RZ, R3, 0x3, R104, 0x48, !PT ;  /* 0x0000000303ff7812 */ /* 0x000fe20007804868 */
[----:B------:R-:W-:Y:S01]  /*7610*/  @!UPT UIADD3 URZ, UPT, UPT, URZ, URZ, URZ ;  /* 0x000000fffffff290 */ /* 0x000fe2000fffe0ff */
[----:B----4-:R-:W-:Y:S11]  /*7620*/  @P4 BRA `(.L_x_140) ;  /* 0x0000000000084947 */ /* 0x010ff60003800000 */
[----:B------:R-:W1:Y:S02]  /*7630*/  SYNCS.PHASECHK.TRANS64.TRYWAIT P1, [R92+URZ+0x3a0], R7 ;  /* 0x0003a0075c0075a7 */ /* 0x000e6400080211ff */
[----:B-1----:R-:W-:Y:S05]  /*7640*/  @!P1 BRA `(.L_x_141) ;  /* 0x0000002400cc9947 */ /* 0x002fea0003800000 */
.L_x_140:
[----:B------:R-:W-:Y:S05]  /*7650*/  @!P0 BRA `(.L_x_142) ;  /* 0x0000000000408947 */ /* 0x000fea0003800000 */
[----:B------:R-:W4:Y:S01]  /*7660*/  LDCU.64 UR8, c[0x4][0x70] ;  /* 0x01000e00ff0877ac */ /* 0x000f220008000a00 */
[----:B------:R-:W-:Y:S01]  /*7670*/  MOV R3, 0x0 ;  /* 0x0000000000037802 */ /* 0x000fe20000000f00 */
[----:B------:R-:W-:Y:S02]  /*7680*/  HFMA2 R12, -RZ, RZ, 0, 5.9604644775390625e-08 ;  /* 0x00000001ff0c7431 */ /* 0x000fe400000001ff */
[----:B------:R-:W-:Y:S02]  /*7690*/  IMAD.MOV.U32 R8, RZ, RZ, 0x192 ;  /* 0x00000192ff087424 */ /* 0x000fe400078e00ff */
[----:B------:R-:W-:Y:S01]  /*76a0*/  IMAD.MOV.U32 R13, RZ, RZ, RZ ;  /* 0x000000ffff0d7224 */ /* 0x000fe200078e00ff */
[----:B------:R-:W1:Y:S01]  /*76b0*/  LDCU.64 UR6, c[0x4][0x78] ;  /* 0x01000f00ff0677ac */ /* 0x000e620008000a00 */
[----:B------:R-:W2:Y:S01]  /*76c0*/  LDC.64 R2, c[0x4][R3] ;  /* 0x0100000003027b82 */ /* 0x000ea20000000a00 */
[----:B------:R-:W5:Y:S01]  /*76d0*/  LDCU.64 UR4, c[0x4][0x10] ;  /* 0x01000200ff0477ac */ /* 0x000f620008000a00 */
[----:B----4-:R-:W-:Y:S01]  /*76e0*/  MOV R5, UR9 ;  /* 0x0000000900057c02 */ /* 0x010fe20008000f00 */
[----:B------:R-:W-:Y:S01]  /*76f0*/  IMAD.U32 R4, RZ, RZ, UR8 ;  /* 0x00000008ff047e24 */ /* 0x000fe2000f8e00ff */
[----:B-1----:R-:W-:Y:S01]  /*7700*/  MOV R7, UR7 ;  /* 0x0000000700077c02 */ /* 0x002fe20008000f00 */
[----:B------:R-:W-:Y:S01]  /*7710*/  IMAD.U32 R6, RZ, RZ, UR6 ;  /* 0x00000006ff067e24 */ /* 0x000fe2000f8e00ff */
[----:B-----5:R-:W-:Y:S01]  /*7720*/  MOV R11, UR5 ;  /* 0x00000005000b7c02 */ /* 0x020fe20008000f00 */
[----:B------:R-:W-:Y:S02]  /*7730*/  IMAD.U32 R10, RZ, RZ, UR4 ;  /* 0x00000004ff0a7e24 */ /* 0x000fe4000f8e00ff */
[----:B------:R-:W-:Y:S07]  /*7740*/  LEPC R20, `(.L_x_142) ;  /* 0x000000001014794e */ /* 0x000fee0000000000 */
[----:B--23--:R-:W-:Y:S05]  /*7750*/  CALL.ABS.NOINC R2 ;  /* 0x0000000002007343 */ /* 0x00cfea0003c00000 */
.L_x_142:
[----:B------:R-:W-:Y:S01]  /*7760*/  LOP3.LUT P0, RZ, R101, 0x60, RZ, 0xc0, !PT ;  /* 0x0000006065ff7812 */ /* 0x000fe2000780c0ff */
[----:B------:R-:W-:Y:S05]  /*7770*/  WARPSYNC.ALL ;  /* 0x0000000000007948 */ /* 0x000fea0003800000 */
[----:B------:R-:W-:Y:S01]  /*7780*/  R2UR UR4, R32 ;  /* 0x00000000200472ca */ /* 0x000fe200000e0000 */
[----:B------:R-:W-:Y:S01]  /*7790*/  BSSY.RECONVERGENT B0, `(.L_x_143) ;  /* 0x00000a0000007945 */ /* 0x000fe20003800200 */
[-C--:B------:R-:W-:Y:S02]  /*77a0*/  F2FP.F16.E4M3.UNPACK_B R50, R56.reuse ;  /* 0x00000038ff32723e */ /* 0x080fe400020006ff */
[----:B------:R-:W-:Y:S02]  /*77b0*/  F2FP.F16.E4M3.UNPACK_B R63, R56.H1 ;  /* 0x00000038ff3f723e */ /* 0x000fe400030006ff */
[-C--:B------:R-:W-:Y:S01]  /*77c0*/  F2FP.F16.E4M3.UNPACK_B R56, R57.reuse ;  /* 0x00000039ff38723e */ /* 0x080fe200020006ff */
[--C-:B------:R-:W-:Y:S01]  /*77d0*/  HADD2.F32 R48, -RZ, R50.reuse.H0_H0 ;  /* 0x20000032ff307230 */ /* 0x100fe20000004100 */
[----:B------:R-:W-:Y:S01]  /*77e0*/  F2FP.F16.E4M3.UNPACK_B R57, R57.H1 ;  /* 0x00000039ff39723e */ /* 0x000fe200030006ff */
[----:B------:R-:W-:Y:S01]  /*77f0*/  HADD2.F32 R50, -RZ, R50.H1_H1 ;  /* 0x30000032ff327230 */ /* 0x000fe20000004100 */
[-C--:B------:R-:W-:Y:S01]  /*7800*/  F2FP.F16.E4M3.UNPACK_B R66, R52.reuse ;  /* 0x00000034ff42723e */ /* 0x080fe200020006ff */
[--C-:B------:R-:W-:Y:S01]  /*7810*/  HADD2.F32 R51, -RZ, R63.reuse.H0_H0 ;  /* 0x2000003fff337230 */ /* 0x100fe20000004100 */
[----:B------:R-:W-:Y:S01]  /*7820*/  F2FP.F16.E4M3.UNPACK_B R68, R52.H1 ;  /* 0x00000034ff44723e */ /* 0x000fe200030006ff */
[----:B-1----:R-:W-:Y:S01]  /*7830*/  LDTM.16dp32bit_t0_t15.x32 R4, tmem[UR4] ;  /* 0x00000004000479ee */ /* 0x002fe20008a80000 */
[----:B------:R-:W3:Y:S01]  /*7840*/  LDTM.16dp32bit_t16_t31.x32 R4, tmem[UR4+0x20] ;  /* 0x00002004000479ee */ /* 0x000ee20008aa0000 */
[----:B------:R-:W-:Y:S01]  /*7850*/  NOP ;  /* 0x0000000000007918 */ /* 0x000fe20000000000 */
[----:B------:R-:W-:Y:S01]  /*7860*/  R2UR UR5, R92 ;  /* 0x000000005c0572ca */ /* 0x000fe200000e0000 */
[--C-:B------:R-:W-:Y:S01]  /*7870*/  HADD2.F32 R65, -RZ, R66.reuse.H0_H0 ;  /* 0x20000042ff417230 */ /* 0x100fe20000004100 */
[----:B------:R-:W-:Y:S01]  /*7880*/  F2FP.F16.E4M3.UNPACK_B R61, R58 ;  /* 0x0000003aff3d723e */ /* 0x000fe200020006ff */
[----:B------:R-:W-:Y:S01]  /*7890*/  HADD2.F32 R67, -RZ, R66.H1_H1 ;  /* 0x30000042ff437230 */ /* 0x000fe20000004100 */
[-C--:B------:R-:W-:Y:S01]  /*78a0*/  F2FP.F16.E4M3.UNPACK_B R70, R53.reuse ;  /* 0x00000035ff46723e */ /* 0x080fe200020006ff */
[----:B------:R-:W-:Y:S01]  /*78b0*/  HADD2.F32 R52, -RZ, R63.H1_H1 ;  /* 0x3000003fff347230 */ /* 0x000fe20000004100 */
[----:B------:R-:W-:Y:S01]  /*78c0*/  F2FP.F16.E4M3.UNPACK_B R72, R53.H1 ;  /* 0x00000035ff48723e */ /* 0x000fe200030006ff */
[----:B------:R-:W-:Y:S01]  /*78d0*/  HADD2.F32 R53, -RZ, R56.H0_H0 ;  /* 0x20000038ff357230 */ /* 0x000fe20000004100 */
[-C--:B------:R-:W-:Y:S01]  /*78e0*/  F2FP.F16.E4M3.UNPACK_B R74, R54.reuse ;  /* 0x00000036ff4a723e */ /* 0x080fe200020006ff */
[----:B------:R-:W-:Y:S01]  /*78f0*/  HADD2.F32 R69, -RZ, R70.H0_H0 ;  /* 0x20000046ff457230 */ /* 0x000fe20000004100 */
[----:B------:R-:W-:Y:S01]  /*7900*/  F2FP.F16.E4M3.UNPACK_B R76, R54.H1 ;  /* 0x00000036ff4c723e */ /* 0x000fe200030006ff */
[----:B------:R-:W-:Y:S01]  /*7910*/  HADD2.F32 R54, -RZ, R56.H1_H1 ;  /* 0x30000038ff367230 */ /* 0x000fe20000004100 */
[----:B------:R-:W-:Y:S01]  /*7920*/  F2FP.F16.E4M3.UNPACK_B R60, R58.H1 ;  /* 0x0000003aff3c723e */ /* 0x000fe200030006ff */
[----:B------:R-:W-:Y:S01]  /*7930*/  UIADD3 UR5, UPT, UPT, UR5, 0x3c0, URZ ;  /* 0x000003c005057890 */ /* 0x000fe2000fffe0ff */
[----:B------:R-:W-:Y:S01]  /*7940*/  HADD2.F32 R58, -RZ, R61.H1_H1 ;  /* 0x3000003dff3a7230 */ /* 0x000fe20000004100 */
[----:B------:R-:W-:Y:S01]  /*7950*/  F2FP.F16.E4M3.UNPACK_B R77, R55 ;  /* 0x00000037ff4d723e */ /* 0x000fe200020006ff */
[----:B------:R-:W-:Y:S01]  /*7960*/  HADD2.F32 R70, -RZ, R70.H1_H1 ;  /* 0x30000046ff467230 */ /* 0x000fe20000004100 */
[----:B------:R-:W-:Y:S01]  /*7970*/  UPRMT UR5, UR37, 0x654, UR5 ;  /* 0x0000065425057896 */ /* 0x000fe20008000005 */
[--C-:B------:R-:W-:Y:S01]  /*7980*/  HADD2.F32 R73, -RZ, R74.reuse.H0_H0 ;  /* 0x2000004aff497230 */ /* 0x100fe20000004100 */
[----:B------:R-:W-:Y:S01]  /*7990*/  F2FP.F16.E4M3.UNPACK_B R62, R59 ;  /* 0x0000003bff3e723e */ /* 0x000fe200020006ff */
[----:B------:R-:W-:Y:S01]  /*79a0*/  HADD2.F32 R74, -RZ, R74.H1_H1 ;  /* 0x3000004aff4a7230 */ /* 0x000fe20000004100 */
[----:B------:R-:W-:Y:S01]  /*79b0*/  F2FP.F16.E4M3.UNPACK_B R78, R55.H1 ;  /* 0x00000037ff4e723e */ /* 0x000fe200030006ff */
[C---:B---3--:R-:W-:Y:S01]  /*79c0*/  FMUL R4, R47.reuse, R4 ;  /* 0x000000042f047220 */ /* 0x048fe20000400000 */
[C---:B------:R-:W-:Y:S01]  /*79d0*/  FMUL R5, R47.reuse, R5 ;  /* 0x000000052f057220 */ /* 0x040fe20000400000 */
[C---:B------:R-:W-:Y:S01]  /*79e0*/  FMUL R8, R47.reuse, R8 ;  /* 0x000000082f087220 */ /* 0x040fe20000400000 */
[----:B------:R-:W-:Y:S01]  /*79f0*/  FMUL R9, R47, R9 ;  /* 0x000000092f097220 */ /* 0x000fe20000400000 */
[----:B------:R-:W-:Y:S01]  /*7a00*/  SYNCS.ARRIVE.TRANS64.RED.A1T0 RZ, [UR5], RZ ;  /* 0x000000ffffff79a7 */ /* 0x000fe20008100405 */
[C---:B------:R-:W-:Y:S01]  /*7a10*/  FFMA R4, R49.reuse, R48, R4 ;  /* 0x0000003031047223 */ /* 0x040fe20000000004 */
[----:B------:R-:W-:Y:S01]  /*7a20*/  FFMA R5, R49, R50, R5 ;  /* 0x0000003231057223 */ /* 0x000fe20000000005 */
[C---:B------:R-:W-:Y:S01]  /*7a30*/  FMUL R12, R47.reuse, R12 ;  /* 0x0000000c2f0c7220 */ /* 0x040fe20000400000 */
        /* <DEDUP_REMOVED lines=9> */
[----:B------:R-:W-:Y:S02]  /*7ad0*/  HADD2.F32 R48, -RZ, R77.H1_H1 ;  /* 0x3000004dff307230 */ /* 0x000fe40000004100 */
[C---:B------:R-:W-:Y:S01]  /*7ae0*/  FMUL R28, R47.reuse, R32 ;  /* 0x000000202f1c7220 */ /* 0x040fe20000400000 */
[C---:B------:R-:W-:Y:S01]  /*7af0*/  FMUL R29, R47.reuse, R33 ;  /* 0x000000212f1d7220 */ /* 0x040fe20000400000 */
[C---:B------:R-:W-:Y:S01]  /*7b00*/  FMUL R6, R47.reuse, R6 ;  /* 0x000000062f067220 */ /* 0x040fe20000400000 */
[C---:B------:R-:W-:Y:S01]  /*7b10*/  FMUL R7, R47.reuse, R7 ;  /* 0x000000072f077220 */ /* 0x040fe20000400000 */
[--C-:B------:R-:W-:Y:S02]  /*7b20*/  HADD2.F32 R55, -RZ, R57.reuse.H0_H0 ;  /* 0x20000039ff377230 */ /* 0x100fe40000004100 */
[----:B------:R-:W-:Y:S01]  /*7b30*/  FMUL R10, R47, R10 ;  /* 0x0000000a2f0a7220 */ /* 0x000fe20000400000 */
[C---:B------:R-:W-:Y:S01]  /*7b40*/  FFMA R6, R49.reuse, R51, R6 ;  /* 0x0000003331067223 */ /* 0x040fe20000000006 */
[----:B------:R-:W-:Y:S02]  /*7b50*/  HADD2.F32 R56, -RZ, R57.H1_H1 ;  /* 0x30000039ff387230 */ /* 0x000fe40000004100 */
[C---:B------:R-:W-:Y:S01]  /*7b60*/  FFMA R7, R49.reuse, R52, R7 ;  /* 0x0000003431077223 */ /* 0x040fe20000000007 */
[C---:B------:R-:W-:Y:S01]  /*7b70*/  FFMA R8, R49.reuse, R53, R8 ;  /* 0x0000003531087223 */ /* 0x040fe20000000008 */
[C---:B------:R-:W-:Y:S01]  /*7b80*/  FFMA R9, R49.reuse, R54, R9 ;  /* 0x0000003631097223 */ /* 0x040fe20000000009 */
[----:B------:R-:W-:Y:S02]  /*7b90*/  HADD2.F32 R57, -RZ, R61.H0_H0 ;  /* 0x2000003dff397230 */ /* 0x000fe40000004100 */
[----:B------:R-:W-:Y:S01]  /*7ba0*/  FFMA R10, R49, R55, R10 ;  /* 0x00000037310a7223 */ /* 0x000fe2000000000a */
[----:B------:R-:W-:Y:S01]  /*7bb0*/  F2FP.SATFINITE.E4M3.F32.PACK_AB_MERGE_C R92, R7, R6, RZ ;  /* 0x00000006075c723e */ /* 0x000fe200048070ff */
[----:B------:R-:W-:Y:S02]  /*7bc0*/  HADD2.F32 R61, -RZ, R62.H0_H0 ;  /* 0x2000003eff3d7230 */ /* 0x000fe40000004100 */
[----:B------:R-:W-:Y:S01]  /*7bd0*/  FMUL R11, R47, R11 ;  /* 0x0000000b2f0b7220 */ /* 0x000fe20000400000 */
[----:B------:R-:W-:Y:S01]  /*7be0*/  F2FP.F16.E4M3.UNPACK_B R64, R59.H1 ;  /* 0x0000003bff40723e */ /* 0x000fe200030006ff */
[----:B------:R-:W-:Y:S01]  /*7bf0*/  HADD2.F32 R59, -RZ, R60.H0_H0 ;  /* 0x2000003cff3b7230 */ /* 0x000fe20000004100 */
[----:B------:R-:W-:Y:S01]  /*7c00*/  F2FP.SATFINITE.E4M3.F32.PACK_AB_MERGE_C R92, R5, R4, R92 ;  /* 0x00000004055c723e */ /* 0x000fe2000480705c */
[C---:B------:R-:W-:Y:S01]  /*7c10*/  FFMA R11, R49.reuse, R56, R11 ;  /* 0x00000038310b7223 */ /* 0x040fe2000000000b */
[C---:B------:R-:W-:Y:S01]  /*7c20*/  FFMA R12, R49.reuse, R57, R12 ;  /* 0x00000039310c7223 */ /* 0x040fe2000000000c */
[----:B------:R-:W-:Y:S01]  /*7c30*/  FFMA R13, R49, R58, R13 ;  /* 0x0000003a310d7223 */ /* 0x000fe2000000000d */
[----:B------:R-:W-:Y:S02]  /*7c40*/  HADD2.F32 R62, -RZ, R62.H1_H1 ;  /* 0x3000003eff3e7230 */ /* 0x000fe40000004100 */
[----:B------:R-:W-:Y:S01]  /*7c50*/  FMUL R14, R47, R14 ;  /* 0x0000000e2f0e7220 */ /* 0x000fe20000400000 */
[----:B------:R-:W-:Y:S01]  /*7c60*/  HADD2.F32 R60, -RZ, R60.H1_H1 ;  /* 0x3000003cff3c7230 */ /* 0x000fe20000004100 */
[----:B------:R-:W-:Y:S01]  /*7c70*/  F2FP.SATFINITE.E4M3.F32.PACK_AB_MERGE_C R93, R11, R10, RZ ;  /* 0x0000000a0b5d723e */ /* 0x000fe200048070ff */
[----:B------:R-:W-:Y:S02]  /*7c80*/  HADD2.F32 R51, -RZ, R77.H0_H0 ;  /* 0x2000004dff337230 */ /* 0x000fe40000004100 */
[----:B------:R-:W-:Y:S01]  /*7c90*/  FFMA R14, R49, R59, R14 ;  /* 0x0000003b310e7223 */ /* 0x000fe2000000000e */
[----:B------:R-:W-:Y:S01]  /*7ca0*/  FMUL R15, R47, R15 ;  /* 0x0000000f2f0f7220 */ /* 0x000fe20000400000 */
[--C-:B------:R-:W-:Y:S01]  /*7cb0*/  HADD2.F32 R63, -RZ, R64.reuse.H0_H0 ;  /* 0x20000040ff3f7230 */ /* 0x100fe20000004100 */
[----:B------:R-:W-:Y:S01]  /*7cc0*/  F2FP.SATFINITE.E4M3.F32.PACK_AB_MERGE_C R93, R9, R8, R93 ;  /* 0x00000008095d723e */ /* 0x000fe2000480705d */
[----:B------:R-:W-:Y:S02]  /*7cd0*/  HADD2.F32 R64, -RZ, R64.H1_H1 ;  /* 0x30000040ff407230 */ /* 0x000fe40000004100 */
[C---:B------:R-:W-:Y:S01]  /*7ce0*/  FFMA R15, R49.reuse, R60, R15 ;  /* 0x0000003c310f7223 */ /* 0x040fe2000000000f */
[C---:B------:R-:W-:Y:S01]  /*7cf0*/  FFMA R16, R49.reuse, R61, R16 ;  /* 0x0000003d31107223 */ /* 0x040fe20000000010 */
[----:B------:R-:W-:Y:S01]  /*7d00*/  FFMA R17, R49, R62, R17 ;  /* 0x0000003e31117223 */ /* 0x000fe20000000011 */
[C---:B------:R-:W-:Y:S01]  /*7d10*/  FMUL R18, R47.reuse, R18 ;  /* 0x000000122f127220 */ /* 0x040fe20000400000 */
[C---:B------:R-:W-:Y:S01]  /*7d20*/  FMUL R19, R47.reuse, R19 ;  /* 0x000000132f137220 */ /* 0x040fe20000400000 */
[--C-:B------:R-:W-:Y:S02]  /*7d30*/  HADD2.F32 R66, -RZ, R68.reuse.H0_H0 ;  /* 0x20000044ff427230 */ /* 0x100fe40000004100 */
[----:B------:R-:W-:Y:S01]  /*7d40*/  FMUL R3, R47, R22 ;  /* 0x000000162f037220 */ /* 0x000fe20000400000 */
[C---:B------:R-:W-:Y:S01]  /*7d50*/  FFMA R18, R49.reuse, R63, R18 ;  /* 0x0000003f31127223 */ /* 0x040fe20000000012 */
[----:B------:R-:W-:Y:S02]  /*7d60*/  HADD2.F32 R68, -RZ, R68.H1_H1 ;  /* 0x30000044ff447230 */ /* 0x000fe40000004100 */
[----:B------:R-:W-:Y:S01]  /*7d70*/  FFMA R19, R49, R64, R19 ;  /* 0x0000004031137223 */ /* 0x000fe20000000013 */
[----:B------:R-:W-:Y:S01]  /*7d80*/  FMUL R23, R47, R23 ;  /* 0x000000172f177220 */ /* 0x000fe20000400000 */
[C---:B------:R-:W-:Y:S01]  /*7d90*/  FFMA R0, R49.reuse, R65, R0 ;  /* 0x0000004131007223 */ /* 0x040fe20000000000 */
[C---:B------:R-:W-:Y:S01]  /*7da0*/  FFMA R2, R49.reuse, R67, R2 ;  /* 0x0000004331027223 */ /* 0x040fe20000000002 */
[--C-:B------:R-:W-:Y:S02]  /*7db0*/  HADD2.F32 R71, -RZ, R72.reuse.H0_H0 ;  /* 0x20000048ff477230 */ /* 0x100fe40000004100 */
[----:B------:R-:W-:Y:S01]  /*7dc0*/  FFMA R3, R49, R66, R3 ;  /* 0x0000004231037223 */ /* 0x000fe20000000003 */
[----:B------:R-:W-:Y:S02]  /*7dd0*/  HADD2.F32 R72, -RZ, R72.H1_H1 ;  /* 0x30000048ff487230 */ /* 0x000fe40000004100 */
[----:B------:R-:W-:Y:S01]  /*7de0*/  FMUL R22, R47, R26 ;  /* 0x0000001a2f167220 */ /* 0x000fe20000400000 */
        /* <DEDUP_REMOVED lines=18> */
[----:B------:R-:W-:Y:S01]  /*7f10*/  F2FP.SATFINITE.E4M3.F32.PACK_AB_MERGE_C R94, R15, R14, RZ ;  /* 0x0000000e0f5e723e */ /* 0x000fe200048070ff */
[----:B------:R-:W-:Y:S01]  /*7f20*/  FFMA R28, R49, R51, R28 ;  /* 0x00000033311c7223 */ /* 0x000fe2000000001c */
[----:B------:R-:W-:Y:S01]  /*7f30*/  F2FP.SATFINITE.E4M3.F32.PACK_AB_MERGE_C R95, R19, R18, RZ ;  /* 0x00000012135f723e */ /* 0x000fe200048070ff */
[C---:B------:R-:W-:Y:S01]  /*7f40*/  FFMA R29, R49.reuse, R48, R29 ;  /* 0x00000030311d7223 */ /* 0x040fe2000000001d */
[C---:B------:R-:W-:Y:S01]  /*7f50*/  FFMA R30, R49.reuse, R77, R30 ;  /* 0x0000004d311e7223 */ /* 0x040fe2000000001e */
[----:B------:R-:W-:Y:S01]  /*7f60*/  FFMA R35, R49, R50, R35 ;  /* 0x0000003231237223 */ /* 0x000fe20000000023 */
[----:B------:R-:W-:Y:S02]  /*7f70*/  F2FP.SATFINITE.E4M3.F32.PACK_AB_MERGE_C R94, R13, R12, R94 ;  /* 0x0000000c0d5e723e */ /* 0x000fe4000480705e */
[----:B------:R-:W-:Y:S02]  /*7f80*/  F2FP.SATFINITE.E4M3.F32.PACK_AB_MERGE_C R95, R17, R16, R95 ;  /* 0x00000010115f723e */ /* 0x000fe4000480705f */
[----:B------:R-:W-:Y:S02]  /*7f90*/  F2FP.SATFINITE.E4M3.F32.PACK_AB_MERGE_C R113, R23, R3, RZ ;  /* 0x000000031771723e */ /* 0x000fe400048070ff */
[----:B------:R-:W-:Y:S01]  /*7fa0*/  F2FP.SATFINITE.E4M3.F32.PACK_AB_MERGE_C R114, R27, R22, RZ ;  /* 0x000000161b72723e */ /* 0x000fe200048070ff */
[----:B------:R1:W-:Y:S01]  /*7fb0*/  STS.128 [R103+UR43+0x1600], R92 ;  /* 0x0016005c67007988 */ /* 0x0003e20008000c2b */
[----:B------:R-:W-:Y:S02]  /*7fc0*/  F2FP.SATFINITE.E4M3.F32.PACK_AB_MERGE_C R116, R31, R26, RZ ;  /* 0x0000001a1f74723e */ /* 0x000fe400048070ff */
[----:B------:R-:W-:Y:S02]  /*7fd0*/  F2FP.SATFINITE.E4M3.F32.PACK_AB_MERGE_C R117, R35, R30, RZ ;  /* 0x0000001e2375723e */ /* 0x000fe400048070ff */
[----:B------:R-:W-:Y:S02]  /*7fe0*/  F2FP.SATFINITE.E4M3.F32.PACK_AB_MERGE_C R112, R2, R0, R113 ;  /* 0x000000000270723e */ /* 0x000fe40004807071 */
[----:B------:R-:W-:Y:S02]  /*7ff0*/  F2FP.SATFINITE.E4M3.F32.PACK_AB_MERGE_C R113, R21, R20, R114 ;  /* 0x000000141571723e */ /* 0x000fe40004807072 */
[----:B------:R-:W-:Y:S02]  /*8000*/  F2FP.SATFINITE.E4M3.F32.PACK_AB_MERGE_C R114, R25, R24, R116 ;  /* 0x000000181972723e */ /* 0x000fe40004807074 */
[----:B------:R-:W-:Y:S02]  /*8010*/  F2FP.SATFINITE.E4M3.F32.PACK_AB_MERGE_C R115, R29, R28, R117 ;  /* 0x0000001c1d73723e */ /* 0x000fe40004807075 */
[----:B------:R-:W-:Y:S03]  /*8020*/  IADD3 R116, PT, PT, R44, 0x1, RZ ;  /* 0x000000012c747810 */ /* 0x000fe60007ffe0ff */
[----:B------:R1:W-:Y:S01]  /*8030*/  STS.128 [R102+0x1010], R112 ;  /* 0x0010107066007388 */ /* 0x0003e20000000c00 */
[----:B------:R-:W-:Y:S01]  /*8040*/  @!PT LDS RZ, [RZ] ;  /* 0x00000000fffff984 */ /* 0x000fe20000000800 */
[----:B------:R-:W-:Y:S01]  /*8050*/  @!PT LDS RZ, [RZ] ;  /* 0x00000000fffff984 */ /* 0x000fe20000000800 */
[----:B------:R-:W-:Y:S01]  /*8060*/  @!PT LDS RZ, [RZ] ;  /* 0x00000000fffff984 */ /* 0x000fe20000000800 */
[----:B------:R-:W-:Y:S01]  /*8070*/  @!PT LDS RZ, [RZ] ;  /* 0x00000000fffff984 */ /* 0x000fe20000000800 */
[----:B------:R3:W-:Y:S07]  /*8080*/  MEMBAR.ALL.CTA ;  /* 0x0000000000007992 */ /* 0x0007ee0000008000 */
[----:B---3--:R-:W3:Y:S02]  /*8090*/  FENCE.VIEW.ASYNC.S ;  /* 0x00000000000073c6 */ /* 0x008ee40000000000 */
[----:B---3--:R-:W-:Y:S06]  /*80a0*/  BAR.SYNC.DEFER_BLOCKING 0x1, 0x80 ;  /* 0x0042000000007b1d */ /* 0x008fec0000010000 */
[----:B------:R-:W-:Y:S05]  /*80b0*/  @P0 BRA `(.L_x_144) ;  /* 0x0000000000340947 */ /* 0x000fea0003800000 */
[----:B------:R-:W-:Y:S01]  /*80c0*/  UIADD3 UR12, UPT, UPT, UR43, 0x1600, URZ ;  /* 0x000016002b0c7890 */ /* 0x000fe2000fffe0ff */
[----:B------:R-:W-:Y:S01]  /*80d0*/  R2UR UR9, R91 ;  /* 0x000000005b0972ca */ /* 0x000fe200000e0000 */
[----:B------:R-:W-:Y:S01]  /*80e0*/  UIADD3 UR10, UP0, UPT, UR46, 0x680, URZ ;  /* 0x000006802e0a7890 */ /* 0x000fe2000ff1e0ff */
[----:B------:R-:W-:Y:S01]  /*80f0*/  R2UR UR8, R97 ;  /* 0x00000000610872ca */ /* 0x000fe200000e0000 */
[----:B------:R-:W-:Y:S02]  /*8100*/  UMOV UR7, UR36 ;  /* 0x0000002400077c82 */ /* 0x000fe40008000000 */
[----:B------:R-:W-:Y:S01]  /*8110*/  IMAD.U32 R109, RZ, RZ, UR12 ;  /* 0x0000000cff6d7e24 */ /* 0x000fe2000f8e00ff */
[----:B------:R-:W-:Y:S04]  /*8120*/  UIADD3.X UR11, UPT, UPT, URZ, UR47, URZ, UP0, !UPT ;  /* 0x0000002fff0b7290 */ /* 0x000fe800087fe4ff */
[----:B------:R-:W-:Y:S03]  /*8130*/  R2UR UR4, R109 ;  /* 0x000000006d0472ca */ /* 0x000fe600000e0000 */
[----:B------:R-:W-:Y:S02]  /*8140*/  USHF.L.U32 UR5, UR9, 0x6, URZ ;  /* 0x0000000609057899 */ /* 0x000fe400080006ff */
[----:B------:R-:W-:Y:S09]  /*8150*/  USHF.L.U32 UR6, UR8, 0x6, URZ ;  /* 0x0000000608067899 */ /* 0x000ff200080006ff */
[----:B------:R3:W-:Y:S01]  /*8160*/  UTMASTG.3D [UR4], [UR10] ;  /* 0x000000040a0073b5 */ /* 0x0007e20008010000 */
[----:B------:R0:W-:Y:S01]  /*8170*/  UTMACMDFLUSH ;  /* 0x00000000000079b7 */ /* 0x0001e20000000000 */
[----:B---3--:R-:W-:Y:S04]  /*8180*/  DEPBAR.LE SB0, 0x0 ;  /* 0x000080000000791a */ /* 0x008fe80000000000 */
.L_x_144:
[----:B------:R-:W-:Y:S05]  /*8190*/  BSYNC.RECONVERGENT B0 ;  /* 0x0000000000007941 */ /* 0x000fea0003800200 */
.L_x_143:
[----:B------:R-:W-:Y:S01]  /*81a0*/  BAR.SYNC.DEFER_BLOCKING 0x1, 0x80 ;  /* 0x0042000000007b1d */ /* 0x000fe20000010000 */
[----:B------:R-:W-:Y:S01]  /*81b0*/  ISETP.NE.AND P2, PT, R110, RZ, PT ;  /* 0x000000ff6e00720c */ /* 0x000fe20003f45270 */
[----:B------:R-:W-:Y:S01]  /*81c0*/  IMAD.IADD R91, R43, 0x1, R79 ;  /* 0x000000012b5b7824 */ /* 0x000fe200078e024f */
[----:B------:R-:W-:Y:S01]  /*81d0*/  ISETP.NE.AND P0, PT, R111, 0x2, PT ;  /* 0x000000026f00780c */ /* 0x000fe20003f05270 */
[----:B------:R-:W-:Y:S01]  /*81e0*/  IMAD.IADD R97, R45, 0x1, R90 ;  /* 0x000000012d617824 */ /* 0x000fe200078e025a */
[----:B------:R-:W-:Y:S02]  /*81f0*/  ISETP.NE.AND P1, PT, R116, 0x4, PT ;  /* 0x000000047400780c */ /* 0x000fe40003f25270 */
[----:B------:R-:W-:Y:S02]  /*8200*/  SEL R0, RZ, 0x1, P0 ;  /* 0x00000001ff007807 */ /* 0x000fe40000000000 */
[----:B------:R-:W-:Y:S02]  /*8210*/  SEL R3, RZ, 0x1, P1 ;  /* 0x00000001ff037807 */ /* 0x000fe40000800000 */
[----:B------:R-:W-:Y:S02]  /*8220*/  LOP3.LUT R107, R107, R0, RZ, 0x3c, !PT ;  /* 0x000000006b6b7212 */ /* 0x000fe400078e3cff */
[----:B------:R-:W-:Y:S02]  /*8230*/  LOP3.LUT R108, R108, R3, RZ, 0x3c, !PT ;  /* 0x000000036c6c7212 */ /* 0x000fe400078e3cff */
[----:B------:R-:W-:Y:S02]  /*8240*/  @P2 R2UR UR36, R105 ;  /* 0x00000000692422ca */ /* 0x000fe400000e0000 */
[----:B------:R-:W-:Y:S02]  /*8250*/  SEL R111, R111, RZ, P0 ;  /* 0x000000ff6f6f7207 */ /* 0x000fe40000000000 */
[----:B------:R-:W-:Y:S01]  /*8260*/  SEL R44, R116, RZ, P1 ;  /* 0x000000ff742c7207 */ /* 0x000fe20000800000 */
[----:B------:R-:W-:Y:S10]  /*8270*/  @P2 BRA `(.L_x_145) ;  /* 0xffffffe400842947 */ /* 0x000ff4000383ffff */
[----:B------:R-:W-:Y:S05]  /*8280*/  EXIT ;  /* 0x000000000000794d */ /* 0x000fea0003800000 */
.L_x_20:
[----:B--2---:R2:W1:Y:S02]  /*8290*/  SYNCS.PHASECHK.TRANS64.TRYWAIT P0, [R3+URZ+0x3f0], R2 ;  /* 0x0003f002030075a7 */ /* 0x00446400080011ff */
[----:B-1----:R-:W-:Y:S05]  /*82a0*/  @!P0 NANOSLEEP.SYNCS 0x989680 ;  /* 0x009896800000895d */ /* 0x002fea0003900000 */
[----:B------:R-:W1:Y:S02]  /*82b0*/  @!P0 SYNCS.PHASECHK.TRANS64 P0, [R3+URZ+0x3f0], R2 ;  /* 0x0003f002030085a7 */ /* 0x000e6400080010ff */
[----:B-1----:R-:W-:Y:S05]  /*82c0*/  @!P0 BRA `(.L_x_20) ;  /* 0xfffffffc00f08947 */ /* 0x002fea000383ffff */
[----:B------:R-:W-:Y:S05]  /*82d0*/  BRA `(.L_x_146) ;  /* 0xffffff9800447947 */ /* 0x000fea000383ffff */
.L_x_23:
[----:B-1----:R-:W-:-:S07]  /*82e0*/  MOV R2, UR33 ;  /* 0x0000002100027c02 */ /* 0x002fce0008000f00 */
.L_x_147:
[----:B-1----:R1:W2:Y:S02]  /*82f0*/  SYNCS.PHASECHK.TRANS64.TRYWAIT P0, [R2+URZ+0x1b0], R5 ;  /* 0x0001b005020075a7 */ /* 0x0022a400080011ff */
[----:B--2---:R-:W-:Y:S05]  /*8300*/  @!P0 NANOSLEEP.SYNCS 0x989680 ;  /* 0x009896800000895d */ /* 0x004fea0003900000 */
[----:B------:R-:W2:Y:S02]  /*8310*/  @!P0 SYNCS.PHASECHK.TRANS64 P0, [R2+URZ+0x1b0], R5 ;  /* 0x0001b005020085a7 */ /* 0x000ea400080010ff */
[----:B--2---:R-:W-:Y:S05]  /*8320*/  @!P0 BRA `(.L_x_147) ;  /* 0xfffffffc00f08947 */ /* 0x004fea000383ffff */
[----:B------:R-:W-:Y:S05]  /*8330*/  BRA `(.L_x_22) ;  /* 0xffffff9800947947 */ /* 0x000fea000383ffff */
.L_x_29:
[----:B-1----:R-:W-:-:S07]  /*8340*/  MOV R2, UR17 ;  /* 0x0000001100027c02 */ /* 0x002fce0008000f00 */
.L_x_148:
[----:B-1----:R1:W2:Y:S02]  /*8350*/  SYNCS.PHASECHK.TRANS64.TRYWAIT P0, [R2+URZ+0x1b0], R5 ;  /* 0x0001b005020075a7 */ /* 0x0022a400080011ff */
[----:B--2---:R-:W-:Y:S05]  /*8360*/  @!P0 NANOSLEEP.SYNCS 0x989680 ;  /* 0x009896800000895d */ /* 0x004fea0003900000 */
[----:B------:R-:W2:Y:S02]  /*8370*/  @!P0 SYNCS.PHASECHK.TRANS64 P0, [R2+URZ+0x1b0], R5 ;  /* 0x0001b005020085a7 */ /* 0x000ea400080010ff */
[----:B--2---:R-:W-:Y:S05]  /*8380*/  @!P0 BRA `(.L_x_148) ;  /* 0xfffffffc00f08947 */ /* 0x004fea000383ffff */
[----:B------:R-:W-:Y:S05]  /*8390*/  BRA `(.L_x_28) ;  /* 0xffffff9c00387947 */ /* 0x000fea000383ffff */
.L_x_33:
[----:B-1----:R1:W2:Y:S02]  /*83a0*/  SYNCS.PHASECHK.TRANS64.TRYWAIT P0, [R2+URZ+0x380], R3 ;  /* 0x00038003020075a7 */ /* 0x0022a400080011ff */
[----:B--2---:R-:W-:Y:S05]  /*83b0*/  @!P0 NANOSLEEP.SYNCS 0x989680 ;  /* 0x009896800000895d */ /* 0x004fea0003900000 */
[----:B------:R-:W2:Y:S02]  /*83c0*/  @!P0 SYNCS.PHASECHK.TRANS64 P0, [R2+URZ+0x380], R3 ;  /* 0x00038003020085a7 */ /* 0x000ea400080010ff */
[----:B--2---:R-:W-:Y:S05]  /*83d0*/  @!P0 BRA `(.L_x_33) ;  /* 0xfffffffc00f08947 */ /* 0x004fea000383ffff */
[----:B------:R-:W-:Y:S05]  /*83e0*/  BRA `(.L_x_149) ;  /* 0xffffff9c00c47947 */ /* 0x000fea000383ffff */
.L_x_37:
[----:B----4-:R-:W-:-:S07]  /*83f0*/  MOV R0, UR5 ;  /* 0x0000000500007c02 */ /* 0x010fce0008000f00 */
.L_x_150:
[----:B-1----:R1:W2:Y:S02]  /*8400*/  SYNCS.PHASECHK.TRANS64.TRYWAIT P0, [R0+URZ], R3 ;  /* 0x00000003000075a7 */ /* 0x0022a400080011ff */
[----:B--2---:R-:W-:Y:S05]  /*8410*/  @!P0 NANOSLEEP.SYNCS 0x989680 ;  /* 0x009896800000895d */ /* 0x004fea0003900000 */
[----:B------:R-:W2:Y:S02]  /*8420*/  @!P0 SYNCS.PHASECHK.TRANS64 P0, [R0+URZ], R3 ;  /* 0x00000003000085a7 */ /* 0x000ea400080010ff */
[----:B--2---:R-:W-:Y:S05]  /*8430*/  @!P0 BRA `(.L_x_150) ;  /* 0xfffffffc00f08947 */ /* 0x004fea000383ffff */
[----:B------:R-:W-:Y:S05]  /*8440*/  BRA `(.L_x_151) ;  /* 0xffffffa400347947 */ /* 0x000fea000383ffff */
.L_x_38:
[----:B----4-:R-:W-:-:S07]  /*8450*/  MOV R0, UR5 ;  /* 0x0000000500007c02 */ /* 0x010fce0008000f00 */
.L_x_152:
[----:B-1----:R1:W2:Y:S02]  /*8460*/  SYNCS.PHASECHK.TRANS64.TRYWAIT P0, [R0+URZ], R3 ;  /* 0x00000003000075a7 */ /* 0x0022a400080011ff */
[----:B--2---:R-:W-:Y:S05]  /*8470*/  @!P0 NANOSLEEP.SYNCS 0x989680 ;  /* 0x009896800000895d */ /* 0x004fea0003900000 */
[----:B------:R-:W2:Y:S02]  /*8480*/  @!P0 SYNCS.PHASECHK.TRANS64 P0, [R0+URZ], R3 ;  /* 0x00000003000085a7 */ /* 0x000ea400080010ff */
[----:B--2---:R-:W-:Y:S05]  /*8490*/  @!P0 BRA `(.L_x_152) ;  /* 0xfffffffc00f08947 */ /* 0x004fea000383ffff */
[----:B------:R-:W-:Y:S05]  /*84a0*/  BRA `(.L_x_153) ;  /* 0xffffffa400407947 */ /* 0x000fea000383ffff */
.L_x_39:
[----:B----4-:R-:W-:-:S07]  /*84b0*/  MOV R0, UR5 ;  /* 0x0000000500007c02 */ /* 0x010fce0008000f00 */
.L_x_154:
[----:B-1----:R1:W2:Y:S02]  /*84c0*/  SYNCS.PHASECHK.TRANS64.TRYWAIT P0, [R0+URZ], R3 ;  /* 0x00000003000075a7 */ /* 0x0022a400080011ff */
[----:B--2---:R-:W-:Y:S05]  /*84d0*/  @!P0 NANOSLEEP.SYNCS 0x989680 ;  /* 0x009896800000895d */ /* 0x004fea0003900000 */
[----:B------:R-:W2:Y:S02]  /*84e0*/  @!P0 SYNCS.PHASECHK.TRANS64 P0, [R0+URZ], R3 ;  /* 0x00000003000085a7 */ /* 0x000ea400080010ff */
[----:B--2---:R-:W-:Y:S05]  /*84f0*/  @!P0 BRA `(.L_x_154) ;  /* 0xfffffffc00f08947 */ /* 0x004fea000383ffff */
[----:B------:R-:W-:Y:S05]  /*8500*/  BRA `(.L_x_155) ;  /* 0xffffffa4004c7947 */ /* 0x000fea000383ffff */
.L_x_40:
[----:B----4-:R-:W-:-:S07]  /*8510*/  MOV R0, UR5 ;  /* 0x0000000500007c02 */ /* 0x010fce0008000f00 */
.L_x_156:
[----:B-1----:R1:W2:Y:S02]  /*8520*/  SYNCS.PHASECHK.TRANS64.TRYWAIT P0, [R0+URZ], R3 ;  /* 0x00000003000075a7 */ /* 0x0022a400080011ff */
[----:B--2---:R-:W-:Y:S05]  /*8530*/  @!P0 NANOSLEEP.SYNCS 0x989680 ;  /* 0x009896800000895d */ /* 0x004fea0003900000 */
[----:B------:R-:W2:Y:S02]  /*8540*/  @!P0 SYNCS.PHASECHK.TRANS64 P0, [R0+URZ], R3 ;  /* 0x00000003000085a7 */ /* 0x000ea400080010ff */
[----:B--2---:R-:W-:Y:S05]  /*8550*/  @!P0 BRA `(.L_x_156) ;  /* 0xfffffffc00f08947 */ /* 0x004fea000383ffff */
[----:B------:R-:W-:Y:S05]  /*8560*/  BRA `(.L_x_157) ;  /* 0xffffffa400587947 */ /* 0x000fea000383ffff */
.L_x_41:
[----:B----4-:R-:W-:-:S07]  /*8570*/  MOV R0, UR5 ;  /* 0x0000000500007c02 */ /* 0x010fce0008000f00 */
.L_x_158:
[----:B-1----:R1:W2:Y:S02]  /*8580*/  SYNCS.PHASECHK.TRANS64.TRYWAIT P0, [R0+URZ], R3 ;  /* 0x00000003000075a7 */ /* 0x0022a400080011ff */
[----:B--2---:R-:W-:Y:S05]  /*8590*/  @!P0 NANOSLEEP.SYNCS 0x989680 ;  /* 0x009896800000895d */ /* 0x004fea0003900000 */
[----:B------:R-:W2:Y:S02]  /*85a0*/  @!P0 SYNCS.PHASECHK.TRANS64 P0, [R0+URZ], R3 ;  /* 0x00000003000085a7 */ /* 0x000ea400080010ff */
[----:B--2---:R-:W-:Y:S05]  /*85b0*/  @!P0 BRA `(.L_x_158) ;  /* 0xfffffffc00f08947 */ /* 0x004fea000383ffff */
[----:B------:R-:W-:Y:S05]  /*85c0*/  BRA `(.L_x_159) ;  /* 0xffffffa400647947 */ /* 0x000fea000383ffff */
.L_x_42:
[----:B----4-:R-:W-:-:S07]  /*85d0*/  MOV R0, UR5 ;  /* 0x0000000500007c02 */ /* 0x010fce0008000f00 */
.L_x_160:
[----:B-1----:R1:W2:Y:S02]  /*85e0*/  SYNCS.PHASECHK.TRANS64.TRYWAIT P0, [R0+URZ], R3 ;  /* 0x00000003000075a7 */ /* 0x0022a400080011ff */
[----:B--2---:R-:W-:Y:S05]  /*85f0*/  @!P0 NANOSLEEP.SYNCS 0x989680 ;  /* 0x009896800000895d */ /* 0x004fea0003900000 */
[----:B------:R-:W2:Y:S02]  /*8600*/  @!P0 SYNCS.PHASECHK.TRANS64 P0, [R0+URZ], R3 ;  /* 0x00000003000085a7 */ /* 0x000ea400080010ff */
[----:B--2---:R-:W-:Y:S05]  /*8610*/  @!P0 BRA `(.L_x_160) ;  /* 0xfffffffc00f08947 */ /* 0x004fea000383ffff */
[----:B------:R-:W-:Y:S05]  /*8620*/  BRA `(.L_x_161) ;  /* 0xffffffa400707947 */ /* 0x000fea000383ffff */
.L_x_43:
[----:B----4-:R-:W-:-:S07]  /*8630*/  MOV R0, UR5 ;  /* 0x0000000500007c02 */ /* 0x010fce0008000f00 */
.L_x_162:
[----:B-1----:R1:W2:Y:S02]  /*8640*/  SYNCS.PHASECHK.TRANS64.TRYWAIT P0, [R0+URZ], R3 ;  /* 0x00000003000075a7 */ /* 0x0022a400080011ff */
[----:B--2---:R-:W-:Y:S05]  /*8650*/  @!P0 NANOSLEEP.SYNCS 0x989680 ;  /* 0x009896800000895d */ /* 0x004fea0003900000 */
[----:B------:R-:W2:Y:S02]  /*8660*/  @!P0 SYNCS.PHASECHK.TRANS64 P0, [R0+URZ], R3 ;  /* 0x00000003000085a7 */ /* 0x000ea400080010ff */
[----:B--2---:R-:W-:Y:S05]  /*8670*/  @!P0 BRA `(.L_x_162) ;  /* 0xfffffffc00f08947 */ /* 0x004fea000383ffff */
[----:B------:R-:W-:Y:S05]  /*8680*/  BRA `(.L_x_163) ;  /* 0xffffffa4007c7947 */ /* 0x000fea000383ffff */
.L_x_44:
[----:B----4-:R-:W-:-:S07]  /*8690*/  MOV R0, UR5 ;  /* 0x0000000500007c02 */ /* 0x010fce0008000f00 */
.L_x_164:
[----:B-1----:R1:W2:Y:S02]  /*86a0*/  SYNCS.PHASECHK.TRANS64.TRYWAIT P0, [R0+URZ], R3 ;  /* 0x00000003000075a7 */ /* 0x0022a400080011ff */
[----:B--2---:R-:W-:Y:S05]  /*86b0*/  @!P0 NANOSLEEP.SYNCS 0x989680 ;  /* 0x009896800000895d */ /* 0x004fea0003900000 */
[----:B------:R-:W2:Y:S02]  /*86c0*/  @!P0 SYNCS.PHASECHK.TRANS64 P0, [R0+URZ], R3 ;  /* 0x00000003000085a7 */ /* 0x000ea400080010ff */
[----:B--2---:R-:W-:Y:S05]  /*86d0*/  @!P0 BRA `(.L_x_164) ;  /* 0xfffffffc00f08947 */ /* 0x004fea000383ffff */
[----:B------:R-:W-:Y:S05]  /*86e0*/  BRA `(.L_x_165) ;  /* 0xffffffa400887947 */ /* 0x000fea000383ffff */
.L_x_45:
[----:B----4-:R-:W-:-:S07]  /*86f0*/  MOV R0, UR5 ;  /* 0x0000000500007c02 */ /* 0x010fce0008000f00 */
.L_x_166:
[----:B-1----:R1:W2:Y:S02]  /*8700*/  SYNCS.PHASECHK.TRANS64.TRYWAIT P0, [R0+URZ], R3 ;  /* 0x00000003000075a7 */ /* 0x0022a400080011ff */
[----:B--2---:R-:W-:Y:S05]  /*8710*/  @!P0 NANOSLEEP.SYNCS 0x989680 ;  /* 0x009896800000895d */ /* 0x004fea0003900000 */
[----:B------:R-:W2:Y:S02]  /*8720*/  @!P0 SYNCS.PHASECHK.TRANS64 P0, [R0+URZ], R3 ;  /* 0x00000003000085a7 */ /* 0x000ea400080010ff */
[----:B--2---:R-:W-:Y:S05]  /*8730*/  @!P0 BRA `(.L_x_166) ;  /* 0xfffffffc00f08947 */ /* 0x004fea000383ffff */
[----:B------:R-:W-:Y:S05]  /*8740*/  BRA `(.L_x_167) ;  /* 0xffffffa400947947 */ /* 0x000fea000383ffff */
.L_x_46:
[----:B----4-:R-:W-:-:S07]  /*8750*/  MOV R0, UR5 ;  /* 0x0000000500007c02 */ /* 0x010fce0008000f00 */
.L_x_168:
[----:B-1----:R1:W2:Y:S02]  /*8760*/  SYNCS.PHASECHK.TRANS64.TRYWAIT P0, [R0+URZ], R3 ;  /* 0x00000003000075a7 */ /* 0x0022a400080011ff */
[----:B--2---:R-:W-:Y:S05]  /*8770*/  @!P0 NANOSLEEP.SYNCS 0x989680 ;  /* 0x009896800000895d */ /* 0x004fea0003900000 */
[----:B------:R-:W2:Y:S02]  /*8780*/  @!P0 SYNCS.PHASECHK.TRANS64 P0, [R0+URZ], R3 ;  /* 0x00000003000085a7 */ /* 0x000ea400080010ff */
[----:B--2---:R-:W-:Y:S05]  /*8790*/  @!P0 BRA `(.L_x_168) ;  /* 0xfffffffc00f08947 */ /* 0x004fea000383ffff */
[----:B------:R-:W-:Y:S05]  /*87a0*/  BRA `(.L_x_169) ;  /* 0xffffffa400a07947 */ /* 0x000fea000383ffff */
.L_x_47:
[----:B----4-:R-:W-:-:S07]  /*87b0*/  MOV R0, UR5 ;  /* 0x0000000500007c02 */ /* 0x010fce0008000f00 */
.L_x_170:
[----:B-1----:R1:W2:Y:S02]  /*87c0*/  SYNCS.PHASECHK.TRANS64.TRYWAIT P0, [R0+URZ], R3 ;  /* 0x00000003000075a7 */ /* 0x0022a400080011ff */
[----:B--2---:R-:W-:Y:S05]  /*87d0*/  @!P0 NANOSLEEP.SYNCS 0x989680 ;  /* 0x009896800000895d */ /* 0x004fea0003900000 */
[----:B------:R-:W2:Y:S02]  /*87e0*/  @!P0 SYNCS.PHASECHK.TRANS64 P0, [R0+URZ], R3 ;  /* 0x00000003000085a7 */ /* 0x000ea400080010ff */
[----:B--2---:R-:W-:Y:S05]  /*87f0*/  @!P0 BRA `(.L_x_170) ;  /* 0xfffffffc00f08947 */ /* 0x004fea000383ffff */
[----:B------:R-:W-:Y:S05]  /*8800*/  BRA `(.L_x_171) ;  /* 0xffffffa400ac7947 */ /* 0x000fea000383ffff */
.L_x_48:
[----:B----4-:R-:W-:-:S07]  /*8810*/  MOV R0, UR5 ;  /* 0x0000000500007c02 */ /* 0x010fce0008000f00 */
.L_x_172:
[----:B-1----:R1:W2:Y:S02]  /*8820*/  SYNCS.PHASECHK.TRANS64.TRYWAIT P0, [R0+URZ], R3 ;  /* 0x00000003000075a7 */ /* 0x0022a400080011ff */
[----:B--2---:R-:W-:Y:S05]  /*8830*/  @!P0 NANOSLEEP.SYNCS 0x989680 ;  /* 0x009896800000895d */ /* 0x004fea0003900000 */
[----:B------:R-:W2:Y:S02]  /*8840*/  @!P0 SYNCS.PHASECHK.TRANS64 P0, [R0+URZ], R3 ;  /* 0x00000003000085a7 */ /* 0x000ea400080010ff */
[----:B--2---:R-:W-:Y:S05]  /*8850*/  @!P0 BRA `(.L_x_172) ;  /* 0xfffffffc00f08947 */ /* 0x004fea000383ffff */
[----:B------:R-:W-:Y:S05]  /*8860*/  BRA `(.L_x_173) ;  /* 0xffffffa400b87947 */ /* 0x000fea000383ffff */
.L_x_49:
[----:B----4-:R-:W-:-:S07]  /*8870*/  MOV R0, UR5 ;  /* 0x0000000500007c02 */ /* 0x010fce0008000f00 */
.L_x_174:
[----:B-1----:R1:W2:Y:S02]  /*8880*/  SYNCS.PHASECHK.TRANS64.TRYWAIT P0, [R0+URZ], R3 ;  /* 0x00000003000075a7 */ /* 0x0022a400080011ff */
[----:B--2---:R-:W-:Y:S05]  /*8890*/  @!P0 NANOSLEEP.SYNCS 0x989680 ;  /* 0x009896800000895d */ /* 0x004fea0003900000 */
[----:B------:R-:W2:Y:S02]  /*88a0*/  @!P0 SYNCS.PHASECHK.TRANS64 P0, [R0+URZ], R3 ;  /* 0x00000003000085a7 */ /* 0x000ea400080010ff */
[----:B--2---:R-:W-:Y:S05]  /*88b0*/  @!P0 BRA `(.L_x_174) ;  /* 0xfffffffc00f08947 */ /* 0x004fea000383ffff */
[----:B------:R-:W-:Y:S05]  /*88c0*/  BRA `(.L_x_175) ;  /* 0xffffffa400c47947 */ /* 0x000fea000383ffff */
.L_x_50:
[----:B----4-:R-:W-:-:S07]  /*88d0*/  MOV R0, UR5 ;  /* 0x0000000500007c02 */ /* 0x010fce0008000f00 */
.L_x_176:
[----:B-1----:R1:W2:Y:S02]  /*88e0*/  SYNCS.PHASECHK.TRANS64.TRYWAIT P0, [R0+URZ], R3 ;  /* 0x00000003000075a7 */ /* 0x0022a400080011ff */
[----:B--2---:R-:W-:Y:S05]  /*88f0*/  @!P0 NANOSLEEP.SYNCS 0x989680 ;  /* 0x009896800000895d */ /* 0x004fea0003900000 */
[----:B------:R-:W2:Y:S02]  /*8900*/  @!P0 SYNCS.PHASECHK.TRANS64 P0, [R0+URZ], R3 ;  /* 0x00000003000085a7 */ /* 0x000ea400080010ff */
[----:B--2---:R-:W-:Y:S05]  /*8910*/  @!P0 BRA `(.L_x_176) ;  /* 0xfffffffc00f08947 */ /* 0x004fea000383ffff */
[----:B------:R-:W-:Y:S05]  /*8920*/  BRA `(.L_x_177) ;  /* 0xffffffa400d07947 */ /* 0x000fea000383ffff */
.L_x_51:
[----:B----4-:R-:W-:-:S07]  /*8930*/  MOV R0, UR5 ;  /* 0x0000000500007c02 */ /* 0x010fce0008000f00 */
.L_x_178:
[----:B-1----:R1:W2:Y:S02]  /*8940*/  SYNCS.PHASECHK.TRANS64.TRYWAIT P0, [R0+URZ], R3 ;  /* 0x00000003000075a7 */ /* 0x0022a400080011ff */
[----:B--2---:R-:W-:Y:S05]  /*8950*/  @!P0 NANOSLEEP.SYNCS 0x989680 ;  /* 0x009896800000895d */ /* 0x004fea0003900000 */
[----:B------:R-:W2:Y:S02]  /*8960*/  @!P0 SYNCS.PHASECHK.TRANS64 P0, [R0+URZ], R3 ;  /* 0x00000003000085a7 */ /* 0x000ea400080010ff */
[----:B--2---:R-:W-:Y:S05]  /*8970*/  @!P0 BRA `(.L_x_178) ;  /* 0xfffffffc00f08947 */ /* 0x004fea000383ffff */
[----:B------:R-:W-:Y:S05]  /*8980*/  BRA `(.L_x_179) ;  /* 0xffffffa400dc7947 */ /* 0x000fea000383ffff */
.L_x_52:
[----:B----4-:R-:W-:-:S07]  /*8990*/  MOV R0, UR5 ;  /* 0x0000000500007c02 */ /* 0x010fce0008000f00 */
.L_x_180:
[----:B-1----:R1:W2:Y:S02]  /*89a0*/  SYNCS.PHASECHK.TRANS64.TRYWAIT P0, [R0+URZ], R3 ;  /* 0x00000003000075a7 */ /* 0x0022a400080011ff */
[----:B--2---:R-:W-:Y:S05]  /*89b0*/  @!P0 NANOSLEEP.SYNCS 0x989680 ;  /* 0x009896800000895d */ /* 0x004fea0003900000 */
[----:B------:R-:W2:Y:S02]  /*89c0*/  @!P0 SYNCS.PHASECHK.TRANS64 P0, [R0+URZ], R3 ;  /* 0x00000003000085a7 */ /* 0x000ea400080010ff */
[----:B--2---:R-:W-:Y:S05]  /*89d0*/  @!P0 BRA `(.L_x_180) ;  /* 0xfffffffc00f08947 */ /* 0x004fea000383ffff */
[----:B------:R-:W-:Y:S05]  /*89e0*/  BRA `(.L_x_181) ;  /* 0xffffffa400e87947 */ /* 0x000fea000383ffff */
.L_x_53:
[----:B----4-:R-:W-:-:S07]  /*89f0*/  MOV R0, UR5 ;  /* 0x0000000500007c02 */ /* 0x010fce0008000f00 */
.L_x_182:
[----:B-1----:R1:W2:Y:S02]  /*8a00*/  SYNCS.PHASECHK.TRANS64.TRYWAIT P0, [R0+URZ], R3 ;  /* 0x00000003000075a7 */ /* 0x0022a400080011ff */
[----:B--2---:R-:W-:Y:S05]  /*8a10*/  @!P0 NANOSLEEP.SYNCS 0x989680 ;  /* 0x009896800000895d */ /* 0x004fea0003900000 */
[----:B------:R-:W2:Y:S02]  /*8a20*/  @!P0 SYNCS.PHASECHK.TRANS64 P0, [R0+URZ], R3 ;  /* 0x00000003000085a7 */ /* 0x000ea400080010ff */
[----:B--2---:R-:W-:Y:S05]  /*8a30*/  @!P0 BRA `(.L_x_182) ;  /* 0xfffffffc00f08947 */ /* 0x004fea000383ffff */
[----:B------:R-:W-:Y:S05]  /*8a40*/  BRA `(.L_x_183) ;  /* 0xffffffa400f47947 */ /* 0x000fea000383ffff */
.L_x_54:
[----:B----4-:R-:W-:-:S07]  /*8a50*/  MOV R0, UR5 ;  /* 0x0000000500007c02 */ /* 0x010fce0008000f00 */
.L_x_184:
[----:B-1----:R1:W2:Y:S02]  /*8a60*/  SYNCS.PHASECHK.TRANS64.TRYWAIT P0, [R0+URZ], R3 ;  /* 0x00000003000075a7 */ /* 0x0022a400080011ff */
[----:B--2---:R-:W-:Y:S05]  /*8a70*/  @!P0 NANOSLEEP.SYNCS 0x989680 ;  /* 0x009896800000895d */ /* 0x004fea0003900000 */
[----:B------:R-:W2:Y:S02]  /*8a80*/  @!P0 SYNCS.PHASECHK.TRANS64 P0, [R0+URZ], R3 ;  /* 0x00000003000085a7 */ /* 0x000ea400080010ff */
[----:B--2---:R-:W-:Y:S05]  /*8a90*/  @!P0 BRA `(.L_x_184) ;  /* 0xfffffffc00f08947 */ /* 0x004fea000383ffff */
[----:B------:R-:W-:Y:S05]  /*8aa0*/  BRA `(.L_x_185) ;  /* 0xffffffa800007947 */ /* 0x000fea000383ffff */
.L_x_55:
[----:B----4-:R-:W-:-:S07]  /*8ab0*/  MOV R0, UR5 ;  /* 0x0000000500007c02 */ /* 0x010fce0008000f00 */
.L_x_186:
[----:B-1----:R1:W2:Y:S02]  /*8ac0*/  SYNCS.PHASECHK.TRANS64.TRYWAIT P0, [R0+URZ], R3 ;  /* 0x00000003000075a7 */ /* 0x0022a400080011ff */
[----:B--2---:R-:W-:Y:S05]  /*8ad0*/  @!P0 NANOSLEEP.SYNCS 0x989680 ;  /* 0x009896800000895d */ /* 0x004fea0003900000 */
[----:B------:R-:W2:Y:S02]  /*8ae0*/  @!P0 SYNCS.PHASECHK.TRANS64 P0, [R0+URZ], R3 ;  /* 0x00000003000085a7 */ /* 0x000ea400080010ff */
[----:B--2---:R-:W-:Y:S05]  /*8af0*/  @!P0 BRA `(.L_x_186) ;  /* 0xfffffffc00f08947 */ /* 0x004fea000383ffff */
[----:B------:R-:W-:Y:S05]  /*8b00*/  BRA `(.L_x_187) ;  /* 0xffffffa8000c7947 */ /* 0x000fea000383ffff */
.L_x_56:
[----:B----4-:R-:W-:-:S07]  /*8b10*/  MOV R0, UR5 ;  /* 0x0000000500007c02 */ /* 0x010fce0008000f00 */
.L_x_188:
[----:B-1----:R1:W2:Y:S02]  /*8b20*/  SYNCS.PHASECHK.TRANS64.TRYWAIT P0, [R0+URZ], R3 ;  /* 0x00000003000075a7 */ /* 0x0022a400080011ff */
[----:B--2---:R-:W-:Y:S05]  /*8b30*/  @!P0 NANOSLEEP.SYNCS 0x989680 ;  /* 0x009896800000895d */ /* 0x004fea0003900000 */
[----:B------:R-:W2:Y:S02]  /*8b40*/  @!P0 SYNCS.PHASECHK.TRANS64 P0, [R0+URZ], R3 ;  /* 0x00000003000085a7 */ /* 0x000ea400080010ff */
[----:B--2---:R-:W-:Y:S05]  /*8b50*/  @!P0 BRA `(.L_x_188) ;  /* 0xfffffffc00f08947 */ /* 0x004fea000383ffff */
[----:B------:R-:W-:Y:S05]  /*8b60*/  BRA `(.L_x_189) ;  /* 0xffffffa800187947 */ /* 0x000fea000383ffff */
.L_x_57:
[----:B----4-:R-:W-:-:S07]  /*8b70*/  MOV R0, UR5 ;  /* 0x0000000500007c02 */ /* 0x010fce0008000f00 */
.L_x_190:
[----:B-1----:R1:W2:Y:S02]  /*8b80*/  SYNCS.PHASECHK.TRANS64.TRYWAIT P0, [R0+URZ], R3 ;  /* 0x00000003000075a7 */ /* 0x0022a400080011ff */
[----:B--2---:R-:W-:Y:S05]  /*8b90*/  @!P0 NANOSLEEP.SYNCS 0x989680 ;  /* 0x009896800000895d */ /* 0x004fea0003900000 */
[----:B------:R-:W2:Y:S02]  /*8ba0*/  @!P0 SYNCS.PHASECHK.TRANS64 P0, [R0+URZ], R3 ;  /* 0x00000003000085a7 */ /* 0x000ea400080010ff */
[----:B--2---:R-:W-:Y:S05]  /*8bb0*/  @!P0 BRA `(.L_x_190) ;  /* 0xfffffffc00f08947 */ /* 0x004fea000383ffff */
[----:B------:R-:W-:Y:S05]  /*8bc0*/  BRA `(.L_x_191) ;  /* 0xffffffa800247947 */ /* 0x000fea000383ffff */
.L_x_58:
[----:B----4-:R-:W-:-:S07]  /*8bd0*/  MOV R0, UR5 ;  /* 0x0000000500007c02 */ /* 0x010fce0008000f00 */
.L_x_192:
[----:B-1----:R1:W2:Y:S02]  /*8be0*/  SYNCS.PHASECHK.TRANS64.TRYWAIT P0, [R0+URZ], R3 ;  /* 0x00000003000075a7 */ /* 0x0022a400080011ff */
[----:B--2---:R-:W-:Y:S05]  /*8bf0*/  @!P0 NANOSLEEP.SYNCS 0x989680 ;  /* 0x009896800000895d */ /* 0x004fea0003900000 */
[----:B------:R-:W2:Y:S02]  /*8c00*/  @!P0 SYNCS.PHASECHK.TRANS64 P0, [R0+URZ], R3 ;  /* 0x00000003000085a7 */ /* 0x000ea400080010ff */
[----:B--2---:R-:W-:Y:S05]  /*8c10*/  @!P0 BRA `(.L_x_192) ;  /* 0xfffffffc00f08947 */ /* 0x004fea000383ffff */
[----:B------:R-:W-:Y:S05]  /*8c20*/  BRA `(.L_x_193) ;  /* 0xffffffa800307947 */ /* 0x000fea000383ffff */
.L_x_59:
[----:B----4-:R-:W-:-:S07]  /*8c30*/  MOV R0, UR5 ;  /* 0x0000000500007c02 */ /* 0x010fce0008000f00 */
.L_x_194:
[----:B-1----:R1:W2:Y:S02]  /*8c40*/  SYNCS.PHASECHK.TRANS64.TRYWAIT P0, [R0+URZ], R3 ;  /* 0x00000003000075a7 */ /* 0x0022a400080011ff */
[----:B--2---:R-:W-:Y:S05]  /*8c50*/  @!P0 NANOSLEEP.SYNCS 0x989680 ;  /* 0x009896800000895d */ /* 0x004fea0003900000 */
[----:B------:R-:W2:Y:S02]  /*8c60*/  @!P0 SYNCS.PHASECHK.TRANS64 P0, [R0+URZ], R3 ;  /* 0x00000003000085a7 */ /* 0x000ea400080010ff */
[----:B--2---:R-:W-:Y:S05]  /*8c70*/  @!P0 BRA `(.L_x_194) ;  /* 0xfffffffc00f08947 */ /* 0x004fea000383ffff */
[----:B------:R-:W-:Y:S05]  /*8c80*/  BRA `(.L_x_195) ;  /* 0xffffffa8003c7947 */ /* 0x000fea000383ffff */
.L_x_60:
[----:B----4-:R-:W-:-:S07]  /*8c90*/  MOV R0, UR5 ;  /* 0x0000000500007c02 */ /* 0x010fce0008000f00 */
.L_x_196:
[----:B-1----:R1:W2:Y:S02]  /*8ca0*/  SYNCS.PHASECHK.TRANS64.TRYWAIT P0, [R0+URZ], R3 ;  /* 0x00000003000075a7 */ /* 0x0022a400080011ff */
[----:B--2---:R-:W-:Y:S05]  /*8cb0*/  @!P0 NANOSLEEP.SYNCS 0x989680 ;  /* 0x009896800000895d */ /* 0x004fea0003900000 */
[----:B------:R-:W2:Y:S02]  /*8cc0*/  @!P0 SYNCS.PHASECHK.TRANS64 P0, [R0+URZ], R3 ;  /* 0x00000003000085a7 */ /* 0x000ea400080010ff */
[----:B--2---:R-:W-:Y:S05]  /*8cd0*/  @!P0 BRA `(.L_x_196) ;  /* 0xfffffffc00f08947 */ /* 0x004fea000383ffff */
[----:B------:R-:W-:Y:S05]  /*8ce0*/  BRA `(.L_x_197) ;  /* 0xffffffa800487947 */ /* 0x000fea000383ffff */
.L_x_61:
[----:B----4-:R-:W-:-:S07]  /*8cf0*/  MOV R0, UR5 ;  /* 0x0000000500007c02 */ /* 0x010fce0008000f00 */
.L_x_198:
[----:B-1----:R1:W2:Y:S02]  /*8d00*/  SYNCS.PHASECHK.TRANS64.TRYWAIT P0, [R0+URZ], R3 ;  /* 0x00000003000075a7 */ /* 0x0022a400080011ff */
[----:B--2---:R-:W-:Y:S05]  /*8d10*/  @!P0 NANOSLEEP.SYNCS 0x989680 ;  /* 0x009896800000895d */ /* 0x004fea0003900000 */
[----:B------:R-:W2:Y:S02]  /*8d20*/  @!P0 SYNCS.PHASECHK.TRANS64 P0, [R0+URZ], R3 ;  /* 0x00000003000085a7 */ /* 0x000ea400080010ff */
[----:B--2---:R-:W-:Y:S05]  /*8d30*/  @!P0 BRA `(.L_x_198) ;  /* 0xfffffffc00f08947 */ /* 0x004fea000383ffff */
[----:B------:R-:W-:Y:S05]  /*8d40*/  BRA `(.L_x_199) ;  /* 0xffffffa800547947 */ /* 0x000fea000383ffff */
.L_x_62:
[----:B----4-:R-:W-:-:S07]  /*8d50*/  MOV R0, UR5 ;  /* 0x0000000500007c02 */ /* 0x010fce0008000f00 */
.L_x_200:
[----:B-1----:R1:W2:Y:S02]  /*8d60*/  SYNCS.PHASECHK.TRANS64.TRYWAIT P0, [R0+URZ], R3 ;  /* 0x00000003000075a7 */ /* 0x0022a400080011ff */
[----:B--2---:R-:W-:Y:S05]  /*8d70*/  @!P0 NANOSLEEP.SYNCS 0x989680 ;  /* 0x009896800000895d */ /* 0x004fea0003900000 */
[----:B------:R-:W2:Y:S02]  /*8d80*/  @!P0 SYNCS.PHASECHK.TRANS64 P0, [R0+URZ], R3 ;  /* 0x00000003000085a7 */ /* 0x000ea400080010ff */
[----:B--2---:R-:W-:Y:S05]  /*8d90*/  @!P0 BRA `(.L_x_200) ;  /* 0xfffffffc00f08947 */ /* 0x004fea000383ffff */
[----:B------:R-:W-:Y:S05]  /*8da0*/  BRA `(.L_x_201) ;  /* 0xffffffa800607947 */ /* 0x000fea000383ffff */
.L_x_63:
[----:B----4-:R-:W-:-:S07]  /*8db0*/  MOV R0, UR5 ;  /* 0x0000000500007c02 */ /* 0x010fce0008000f00 */
.L_x_202:
[----:B-1----:R1:W2:Y:S02]  /*8dc0*/  SYNCS.PHASECHK.TRANS64.TRYWAIT P0, [R0+URZ], R3 ;  /* 0x00000003000075a7 */ /* 0x0022a400080011ff */
[----:B--2---:R-:W-:Y:S05]  /*8dd0*/  @!P0 NANOSLEEP.SYNCS 0x989680 ;  /* 0x009896800000895d */ /* 0x004fea0003900000 */
[----:B------:R-:W2:Y:S02]  /*8de0*/  @!P0 SYNCS.PHASECHK.TRANS64 P0, [R0+URZ], R3 ;  /* 0x00000003000085a7 */ /* 0x000ea400080010ff */
[----:B--2---:R-:W-:Y:S05]  /*8df0*/  @!P0 BRA `(.L_x_202) ;  /* 0xfffffffc00f08947 */ /* 0x004fea000383ffff */
[----:B------:R-:W-:Y:S05]  /*8e00*/  BRA `(.L_x_203) ;  /* 0xffffffa8006c7947 */ /* 0x000fea000383ffff */
.L_x_64:
[----:B----4-:R-:W-:-:S07]  /*8e10*/  MOV R0, UR5 ;  /* 0x0000000500007c02 */ /* 0x010fce0008000f00 */
.L_x_204:
[----:B-1----:R1:W2:Y:S02]  /*8e20*/  SYNCS.PHASECHK.TRANS64.TRYWAIT P0, [R0+URZ], R3 ;  /* 0x00000003000075a7 */ /* 0x0022a400080011ff */
[----:B--2---:R-:W-:Y:S05]  /*8e30*/  @!P0 NANOSLEEP.SYNCS 0x989680 ;  /* 0x009896800000895d */ /* 0x004fea0003900000 */
[----:B------:R-:W2:Y:S02]  /*8e40*/  @!P0 SYNCS.PHASECHK.TRANS64 P0, [R0+URZ], R3 ;  /* 0x00000003000085a7 */ /* 0x000ea400080010ff */
[----:B--2---:R-:W-:Y:S05]  /*8e50*/  @!P0 BRA `(.L_x_204) ;  /* 0xfffffffc00f08947 */ /* 0x004fea000383ffff */
[----:B------:R-:W-:Y:S05]  /*8e60*/  BRA `(.L_x_205) ;  /* 0xffffffa800787947 */ /* 0x000fea000383ffff */
.L_x_65:
[----:B----4-:R-:W-:-:S07]  /*8e70*/  MOV R0, UR5 ;  /* 0x0000000500007c02 */ /* 0x010fce0008000f00 */
.L_x_206:
[----:B-1----:R1:W2:Y:S02]  /*8e80*/  SYNCS.PHASECHK.TRANS64.TRYWAIT P0, [R0+URZ], R3 ;  /* 0x00000003000075a7 */ /* 0x0022a400080011ff */
[----:B--2---:R-:W-:Y:S05]  /*8e90*/  @!P0 NANOSLEEP.SYNCS 0x989680 ;  /* 0x009896800000895d */ /* 0x004fea0003900000 */
[----:B------:R-:W2:Y:S02]  /*8ea0*/  @!P0 SYNCS.PHASECHK.TRANS64 P0, [R0+URZ], R3 ;  /* 0x00000003000085a7 */ /* 0x000ea400080010ff */
[----:B--2---:R-:W-:Y:S05]  /*8eb0*/  @!P0 BRA `(.L_x_206) ;  /* 0xfffffffc00f08947 */ /* 0x004fea000383ffff */
[----:B------:R-:W-:Y:S05]  /*8ec0*/  BRA `(.L_x_207) ;  /* 0xffffffa800847947 */ /* 0x000fea000383ffff */
.L_x_66:
[----:B----4-:R-:W-:-:S07]  /*8ed0*/  MOV R0, UR5 ;  /* 0x0000000500007c02 */ /* 0x010fce0008000f00 */
.L_x_208:
[----:B-1----:R1:W2:Y:S02]  /*8ee0*/  SYNCS.PHASECHK.TRANS64.TRYWAIT P0, [R0+URZ], R3 ;  /* 0x00000003000075a7 */ /* 0x0022a400080011ff */
[----:B--2---:R-:W-:Y:S05]  /*8ef0*/  @!P0 NANOSLEEP.SYNCS 0x989680 ;  /* 0x009896800000895d */ /* 0x004fea0003900000 */
[----:B------:R-:W2:Y:S02]  /*8f00*/  @!P0 SYNCS.PHASECHK.TRANS64 P0, [R0+URZ], R3 ;  /* 0x00000003000085a7 */ /* 0x000ea400080010ff */
[----:B--2---:R-:W-:Y:S05]  /*8f10*/  @!P0 BRA `(.L_x_208) ;  /* 0xfffffffc00f08947 */ /* 0x004fea000383ffff */
[----:B------:R-:W-:Y:S05]  /*8f20*/  BRA `(.L_x_209) ;  /* 0xffffffa800907947 */ /* 0x000fea000383ffff */
.L_x_67:
[----:B----4-:R-:W-:-:S07]  /*8f30*/  MOV R0, UR5 ;  /* 0x0000000500007c02 */ /* 0x010fce0008000f00 */
.L_x_210:
[----:B-1----:R1:W2:Y:S02]  /*8f40*/  SYNCS.PHASECHK.TRANS64.TRYWAIT P0, [R0+URZ], R3 ;  /* 0x00000003000075a7 */ /* 0x0022a400080011ff */
[----:B--2---:R-:W-:Y:S05]  /*8f50*/  @!P0 NANOSLEEP.SYNCS 0x989680 ;  /* 0x009896800000895d */ /* 0x004fea0003900000 */
[----:B------:R-:W2:Y:S02]  /*8f60*/  @!P0 SYNCS.PHASECHK.TRANS64 P0, [R0+URZ], R3 ;  /* 0x00000003000085a7 */ /* 0x000ea400080010ff */
[----:B--2---:R-:W-:Y:S05]  /*8f70*/  @!P0 BRA `(.L_x_210) ;  /* 0xfffffffc00f08947 */ /* 0x004fea000383ffff */
[----:B------:R-:W-:Y:S05]  /*8f80*/  BRA `(.L_x_211) ;  /* 0xffffffa8009c7947 */ /* 0x000fea000383ffff */
.L_x_68:
[----:B----4-:R-:W-:-:S07]  /*8f90*/  MOV R0, UR5 ;  /* 0x0000000500007c02 */ /* 0x010fce0008000f00 */
.L_x_212:
[----:B-1----:R1:W2:Y:S02]  /*8fa0*/  SYNCS.PHASECHK.TRANS64.TRYWAIT P0, [R0+URZ], R3 ;  /* 0x00000003000075a7 */ /* 0x0022a400080011ff */
[----:B--2---:R-:W-:Y:S05]  /*8fb0*/  @!P0 NANOSLEEP.SYNCS 0x989680 ;  /* 0x009896800000895d */ /* 0x004fea0003900000 */
[----:B------:R-:W2:Y:S02]  /*8fc0*/  @!P0 SYNCS.PHASECHK.TRANS64 P0, [R0+URZ], R3 ;  /* 0x00000003000085a7 */ /* 0x000ea400080010ff */
[----:B--2---:R-:W-:Y:S05]  /*8fd0*/  @!P0 BRA `(.L_x_212) ;  /* 0xfffffffc00f08947 */ /* 0x004fea000383ffff */
[----:B------:R-:W-:Y:S05]  /*8fe0*/  BRA `(.L_x_213) ;  /* 0xffffffa800a87947 */ /* 0x000fea000383ffff */
.L_x_69:
[----:B----4-:R-:W-:-:S07]  /*8ff0*/  MOV R0, UR5 ;  /* 0x0000000500007c02 */ /* 0x010fce0008000f00 */
.L_x_214:
[----:B-1----:R1:W2:Y:S02]  /*9000*/  SYNCS.PHASECHK.TRANS64.TRYWAIT P0, [R0+URZ], R3 ;  /* 0x00000003000075a7 */ /* 0x0022a400080011ff */
[----:B--2---:R-:W-:Y:S05]  /*9010*/  @!P0 NANOSLEEP.SYNCS 0x989680 ;  /* 0x009896800000895d */ /* 0x004fea0003900000 */
[----:B------:R-:W2:Y:S02]  /*9020*/  @!P0 SYNCS.PHASECHK.TRANS64 P0, [R0+URZ], R3 ;  /* 0x00000003000085a7 */ /* 0x000ea400080010ff */
[----:B--2---:R-:W-:Y:S05]  /*9030*/  @!P0 BRA `(.L_x_214) ;  /* 0xfffffffc00f08947 */ /* 0x004fea000383ffff */
[----:B------:R-:W-:Y:S05]  /*9040*/  BRA `(.L_x_215) ;  /* 0xffffffa800b47947 */ /* 0x000fea000383ffff */
.L_x_70:
[----:B----4-:R-:W-:-:S07]  /*9050*/  MOV R0, UR5 ;  /* 0x0000000500007c02 */ /* 0x010fce0008000f00 */
.L_x_216:
[----:B-1----:R1:W2:Y:S02]  /*9060*/  SYNCS.PHASECHK.TRANS64.TRYWAIT P0, [R0+URZ], R3 ;  /* 0x00000003000075a7 */ /* 0x0022a400080011ff */
[----:B--2---:R-:W-:Y:S05]  /*9070*/  @!P0 NANOSLEEP.SYNCS 0x989680 ;  /* 0x009896800000895d */ /* 0x004fea0003900000 */
[----:B------:R-:W2:Y:S02]  /*9080*/  @!P0 SYNCS.PHASECHK.TRANS64 P0, [R0+URZ], R3 ;  /* 0x00000003000085a7 */ /* 0x000ea400080010ff */
[----:B--2---:R-:W-:Y:S05]  /*9090*/  @!P0 BRA `(.L_x_216) ;  /* 0xfffffffc00f08947 */ /* 0x004fea000383ffff */
[----:B------:R-:W-:Y:S05]  /*90a0*/  BRA `(.L_x_217) ;  /* 0xffffffa800c07947 */ /* 0x000fea000383ffff */
.L_x_71:
[----:B----4-:R-:W-:-:S07]  /*90b0*/  MOV R0, UR5 ;  /* 0x0000000500007c02 */ /* 0x010fce0008000f00 */
.L_x_218:
[----:B-1----:R1:W2:Y:S02]  /*90c0*/  SYNCS.PHASECHK.TRANS64.TRYWAIT P0, [R0+URZ], R3 ;  /* 0x00000003000075a7 */ /* 0x0022a400080011ff */
[----:B--2---:R-:W-:Y:S05]  /*90d0*/  @!P0 NANOSLEEP.SYNCS 0x989680 ;  /* 0x009896800000895d */ /* 0x004fea0003900000 */
[----:B------:R-:W2:Y:S02]  /*90e0*/  @!P0 SYNCS.PHASECHK.TRANS64 P0, [R0+URZ], R3 ;  /* 0x00000003000085a7 */ /* 0x000ea400080010ff */
[----:B--2---:R-:W-:Y:S05]  /*90f0*/  @!P0 BRA `(.L_x_218) ;  /* 0xfffffffc00f08947 */ /* 0x004fea000383ffff */
[----:B------:R-:W-:Y:S05]  /*9100*/  BRA `(.L_x_219) ;  /* 0xffffffa800cc7947 */ /* 0x000fea000383ffff */
.L_x_72:
[----:B----4-:R-:W-:-:S07]  /*9110*/  MOV R0, UR5 ;  /* 0x0000000500007c02 */ /* 0x010fce0008000f00 */
.L_x_220:
[----:B-1----:R1:W2:Y:S02]  /*9120*/  SYNCS.PHASECHK.TRANS64.TRYWAIT P0, [R0+URZ], R3 ;  /* 0x00000003000075a7 */ /* 0x0022a400080011ff */
[----:B--2---:R-:W-:Y:S05]  /*9130*/  @!P0 NANOSLEEP.SYNCS 0x989680 ;  /* 0x009896800000895d */ /* 0x004fea0003900000 */
[----:B------:R-:W2:Y:S02]  /*9140*/  @!P0 SYNCS.PHASECHK.TRANS64 P0, [R0+URZ], R3 ;  /* 0x00000003000085a7 */ /* 0x000ea400080010ff */
[----:B--2---:R-:W-:Y:S05]  /*9150*/  @!P0 BRA `(.L_x_220) ;  /* 0xfffffffc00f08947 */ /* 0x004fea000383ffff */
[----:B------:R-:W-:Y:S05]  /*9160*/  BRA `(.L_x_221) ;  /* 0xffffffa800d87947 */ /* 0x000fea000383ffff */
.L_x_73:
[----:B----4-:R-:W-:-:S07]  /*9170*/  MOV R0, UR5 ;  /* 0x0000000500007c02 */ /* 0x010fce0008000f00 */
.L_x_222:
[----:B-1----:R1:W2:Y:S02]  /*9180*/  SYNCS.PHASECHK.TRANS64.TRYWAIT P0, [R0+URZ], R3 ;  /* 0x00000003000075a7 */ /* 0x0022a400080011ff */
[----:B--2---:R-:W-:Y:S05]  /*9190*/  @!P0 NANOSLEEP.SYNCS 0x989680 ;  /* 0x009896800000895d */ /* 0x004fea0003900000 */
[----:B------:R-:W2:Y:S02]  /*91a0*/  @!P0 SYNCS.PHASECHK.TRANS64 P0, [R0+URZ], R3 ;  /* 0x00000003000085a7 */ /* 0x000ea400080010ff */
[----:B--2---:R-:W-:Y:S05]  /*91b0*/  @!P0 BRA `(.L_x_222) ;  /* 0xfffffffc00f08947 */ /* 0x004fea000383ffff */
[----:B------:R-:W-:Y:S05]  /*91c0*/  BRA `(.L_x_223) ;  /* 0xffffffa800e47947 */ /* 0x000fea000383ffff */
.L_x_74:
[----:B----4-:R-:W-:-:S07]  /*91d0*/  MOV R0, UR5 ;  /* 0x0000000500007c02 */ /* 0x010fce0008000f00 */
.L_x_224:
[----:B-1----:R1:W2:Y:S02]  /*91e0*/  SYNCS.PHASECHK.TRANS64.TRYWAIT P0, [R0+URZ], R3 ;  /* 0x00000003000075a7 */ /* 0x0022a400080011ff */
[----:B--2---:R-:W-:Y:S05]  /*91f0*/  @!P0 NANOSLEEP.SYNCS 0x989680 ;  /* 0x009896800000895d */ /* 0x004fea0003900000 */
[----:B------:R-:W2:Y:S02]  /*9200*/  @!P0 SYNCS.PHASECHK.TRANS64 P0, [R0+URZ], R3 ;  /* 0x00000003000085a7 */ /* 0x000ea400080010ff */
[----:B--2---:R-:W-:Y:S05]  /*9210*/  @!P0 BRA `(.L_x_224) ;  /* 0xfffffffc00f08947 */ /* 0x004fea000383ffff */
[----:B------:R-:W-:Y:S05]  /*9220*/  BRA `(.L_x_225) ;  /* 0xffffffa800f07947 */ /* 0x000fea000383ffff */
.L_x_75:
[----:B----4-:R-:W-:-:S07]  /*9230*/  MOV R0, UR5 ;  /* 0x0000000500007c02 */ /* 0x010fce0008000f00 */
.L_x_226:
[----:B-1----:R1:W2:Y:S02]  /*9240*/  SYNCS.PHASECHK.TRANS64.TRYWAIT P0, [R0+URZ], R3 ;  /* 0x00000003000075a7 */ /* 0x0022a400080011ff */
[----:B--2---:R-:W-:Y:S05]  /*9250*/  @!P0 NANOSLEEP.SYNCS 0x989680 ;  /* 0x009896800000895d */ /* 0x004fea0003900000 */
[----:B------:R-:W2:Y:S02]  /*9260*/  @!P0 SYNCS.PHASECHK.TRANS64 P0, [R0+URZ], R3 ;  /* 0x00000003000085a7 */ /* 0x000ea400080010ff */
[----:B--2---:R-:W-:Y:S05]  /*9270*/  @!P0 BRA `(.L_x_226) ;  /* 0xfffffffc00f08947 */ /* 0x004fea000383ffff */
[----:B------:R-:W-:Y:S05]  /*9280*/  BRA `(.L_x_227) ;  /* 0xffffffa800fc7947 */ /* 0x000fea000383ffff */
.L_x_76:
[----:B----4-:R-:W-:-:S07]  /*9290*/  MOV R0, UR5 ;  /* 0x0000000500007c02 */ /* 0x010fce0008000f00 */
.L_x_228:
[----:B-1----:R1:W2:Y:S02]  /*92a0*/  SYNCS.PHASECHK.TRANS64.TRYWAIT P0, [R0+URZ], R3 ;  /* 0x00000003000075a7 */ /* 0x0022a400080011ff */
[----:B--2---:R-:W-:Y:S05]  /*92b0*/  @!P0 NANOSLEEP.SYNCS 0x989680 ;  /* 0x009896800000895d */ /* 0x004fea0003900000 */
[----:B------:R-:W2:Y:S02]  /*92c0*/  @!P0 SYNCS.PHASECHK.TRANS64 P0, [R0+URZ], R3 ;  /* 0x00000003000085a7 */ /* 0x000ea400080010ff */
[----:B--2---:R-:W-:Y:S05]  /*92d0*/  @!P0 BRA `(.L_x_228) ;  /* 0xfffffffc00f08947 */ /* 0x004fea000383ffff */
[----:B------:R-:W-:Y:S05]  /*92e0*/  BRA `(.L_x_229) ;  /* 0xffffffac00087947 */ /* 0x000fea000383ffff */
.L_x_77:
[----:B----4-:R-:W-:-:S07]  /*92f0*/  MOV R0, UR5 ;  /* 0x0000000500007c02 */ /* 0x010fce0008000f00 */
.L_x_230:
[----:B-1----:R1:W2:Y:S02]  /*9300*/  SYNCS.PHASECHK.TRANS64.TRYWAIT P0, [R0+URZ], R3 ;  /* 0x00000003000075a7 */ /* 0x0022a400080011ff */
[----:B--2---:R-:W-:Y:S05]  /*9310*/  @!P0 NANOSLEEP.SYNCS 0x989680 ;  /* 0x009896800000895d */ /* 0x004fea0003900000 */
[----:B------:R-:W2:Y:S02]  /*9320*/  @!P0 SYNCS.PHASECHK.TRANS64 P0, [R0+URZ], R3 ;  /* 0x00000003000085a7 */ /* 0x000ea400080010ff */
[----:B--2---:R-:W-:Y:S05]  /*9330*/  @!P0 BRA `(.L_x_230) ;  /* 0xfffffffc00f08947 */ /* 0x004fea000383ffff */
[----:B------:R-:W-:Y:S05]  /*9340*/  BRA `(.L_x_231) ;  /* 0xffffffac00147947 */ /* 0x000fea000383ffff */
.L_x_78:
[----:B----4-:R-:W-:-:S07]  /*9350*/  MOV R0, UR5 ;  /* 0x0000000500007c02 */ /* 0x010fce0008000f00 */
.L_x_232:
[----:B-1----:R1:W2:Y:S02]  /*9360*/  SYNCS.PHASECHK.TRANS64.TRYWAIT P0, [R0+URZ], R3 ;  /* 0x00000003000075a7 */ /* 0x0022a400080011ff */
[----:B--2---:R-:W-:Y:S05]  /*9370*/  @!P0 NANOSLEEP.SYNCS 0x989680 ;  /* 0x009896800000895d */ /* 0x004fea0003900000 */
[----:B------:R-:W2:Y:S02]  /*9380*/  @!P0 SYNCS.PHASECHK.TRANS64 P0, [R0+URZ], R3 ;  /* 0x00000003000085a7 */ /* 0x000ea400080010ff */
[----:B--2---:R-:W-:Y:S05]  /*9390*/  @!P0 BRA `(.L_x_232) ;  /* 0xfffffffc00f08947 */ /* 0x004fea000383ffff */
[----:B------:R-:W-:Y:S05]  /*93a0*/  BRA `(.L_x_233) ;  /* 0xffffffac00207947 */ /* 0x000fea000383ffff */
.L_x_79:
[----:B----4-:R-:W-:-:S07]  /*93b0*/  MOV R0, UR5 ;  /* 0x0000000500007c02 */ /* 0x010fce0008000f00 */
.L_x_234:
[----:B-1----:R1:W2:Y:S02]  /*93c0*/  SYNCS.PHASECHK.TRANS64.TRYWAIT P0, [R0+URZ], R3 ;  /* 0x00000003000075a7 */ /* 0x0022a400080011ff */
[----:B--2---:R-:W-:Y:S05]  /*93d0*/  @!P0 NANOSLEEP.SYNCS 0x989680 ;  /* 0x009896800000895d */ /* 0x004fea0003900000 */
[----:B------:R-:W2:Y:S02]  /*93e0*/  @!P0 SYNCS.PHASECHK.TRANS64 P0, [R0+URZ], R3 ;  /* 0x00000003000085a7 */ /* 0x000ea400080010ff */
[----:B--2---:R-:W-:Y:S05]  /*93f0*/  @!P0 BRA `(.L_x_234) ;  /* 0xfffffffc00f08947 */ /* 0x004fea000383ffff */
[----:B------:R-:W-:Y:S05]  /*9400*/  BRA `(.L_x_235) ;  /* 0xffffffac002c7947 */ /* 0x000fea000383ffff */
.L_x_80:
[----:B----4-:R-:W-:-:S07]  /*9410*/  MOV R0, UR5 ;  /* 0x0000000500007c02 */ /* 0x010fce0008000f00 */
.L_x_236:
[----:B-1----:R1:W2:Y:S02]  /*9420*/  SYNCS.PHASECHK.TRANS64.TRYWAIT P0, [R0+URZ], R3 ;  /* 0x00000003000075a7 */ /* 0x0022a400080011ff */
[----:B--2---:R-:W-:Y:S05]  /*9430*/  @!P0 NANOSLEEP.SYNCS 0x989680 ;  /* 0x009896800000895d */ /* 0x004fea0003900000 */
[----:B------:R-:W2:Y:S02]  /*9440*/  @!P0 SYNCS.PHASECHK.TRANS64 P0, [R0+URZ], R3 ;  /* 0x00000003000085a7 */ /* 0x000ea400080010ff */
[----:B--2---:R-:W-:Y:S05]  /*9450*/  @!P0 BRA `(.L_x_236) ;  /* 0xfffffffc00f08947 */ /* 0x004fea000383ffff */
[----:B------:R-:W-:Y:S05]  /*9460*/  BRA `(.L_x_237) ;  /* 0xffffffac00387947 */ /* 0x000fea000383ffff */
.L_x_81:
[----:B----4-:R-:W-:-:S07]  /*9470*/  MOV R0, UR5 ;  /* 0x0000000500007c02 */ /* 0x010fce0008000f00 */
.L_x_238:
[----:B-1----:R1:W2:Y:S02]  /*9480*/  SYNCS.PHASECHK.TRANS64.TRYWAIT P0, [R0+URZ], R3 ;  /* 0x00000003000075a7 */ /* 0x0022a400080011ff */
[----:B--2---:R-:W-:Y:S05]  /*9490*/  @!P0 NANOSLEEP.SYNCS 0x989680 ;  /* 0x009896800000895d */ /* 0x004fea0003900000 */
[----:B------:R-:W2:Y:S02]  /*94a0*/  @!P0 SYNCS.PHASECHK.TRANS64 P0, [R0+URZ], R3 ;  /* 0x00000003000085a7 */ /* 0x000ea400080010ff */
[----:B--2---:R-:W-:Y:S05]  /*94b0*/  @!P0 BRA `(.L_x_238) ;  /* 0xfffffffc00f08947 */ /* 0x004fea000383ffff */
[----:B------:R-:W-:Y:S05]  /*94c0*/  BRA `(.L_x_239) ;  /* 0xffffffac00447947 */ /* 0x000fea000383ffff */
.L_x_82:
[----:B----4-:R-:W-:-:S07]  /*94d0*/  MOV R0, UR5 ;  /* 0x0000000500007c02 */ /* 0x010fce0008000f00 */
.L_x_240:
[----:B-1----:R1:W2:Y:S02]  /*94e0*/  SYNCS.PHASECHK.TRANS64.TRYWAIT P0, [R0+URZ], R3 ;  /* 0x00000003000075a7 */ /* 0x0022a400080011ff */
[----:B--2---:R-:W-:Y:S05]  /*94f0*/  @!P0 NANOSLEEP.SYNCS 0x989680 ;  /* 0x009896800000895d */ /* 0x004fea0003900000 */
[----:B------:R-:W2:Y:S02]  /*9500*/  @!P0 SYNCS.PHASECHK.TRANS64 P0, [R0+URZ], R3 ;  /* 0x00000003000085a7 */ /* 0x000ea400080010ff */
[----:B--2---:R-:W-:Y:S05]  /*9510*/  @!P0 BRA `(.L_x_240) ;  /* 0xfffffffc00f08947 */ /* 0x004fea000383ffff */
[----:B------:R-:W-:Y:S05]  /*9520*/  BRA `(.L_x_241) ;  /* 0xffffffac00507947 */ /* 0x000fea000383ffff */
.L_x_83:
[----:B----4-:R-:W-:-:S07]  /*9530*/  MOV R0, UR5 ;  /* 0x0000000500007c02 */ /* 0x010fce0008000f00 */
.L_x_242:
[----:B-1----:R1:W2:Y:S02]  /*9540*/  SYNCS.PHASECHK.TRANS64.TRYWAIT P0, [R0+URZ], R3 ;  /* 0x00000003000075a7 */ /* 0x0022a400080011ff */
[----:B--2---:R-:W-:Y:S05]  /*9550*/  @!P0 NANOSLEEP.SYNCS 0x989680 ;  /* 0x009896800000895d */ /* 0x004fea0003900000 */
[----:B------:R-:W2:Y:S02]  /*9560*/  @!P0 SYNCS.PHASECHK.TRANS64 P0, [R0+URZ], R3 ;  /* 0x00000003000085a7 */ /* 0x000ea400080010ff */
[----:B--2---:R-:W-:Y:S05]  /*9570*/  @!P0 BRA `(.L_x_242) ;  /* 0xfffffffc00f08947 */ /* 0x004fea000383ffff */
[----:B------:R-:W-:Y:S05]  /*9580*/  BRA `(.L_x_243) ;  /* 0xffffffac005c7947 */ /* 0x000fea000383ffff */
.L_x_84:
[----:B----4-:R-:W-:-:S07]  /*9590*/  MOV R0, UR5 ;  /* 0x0000000500007c02 */ /* 0x010fce0008000f00 */
.L_x_244:
[----:B-1----:R1:W2:Y:S02]  /*95a0*/  SYNCS.PHASECHK.TRANS64.TRYWAIT P0, [R0+URZ], R3 ;  /* 0x00000003000075a7 */ /* 0x0022a400080011ff */
[----:B--2---:R-:W-:Y:S05]  /*95b0*/  @!P0 NANOSLEEP.SYNCS 0x989680 ;  /* 0x009896800000895d */ /* 0x004fea0003900000 */
[----:B------:R-:W2:Y:S02]  /*95c0*/  @!P0 SYNCS.PHASECHK.TRANS64 P0, [R0+URZ], R3 ;  /* 0x00000003000085a7 */ /* 0x000ea400080010ff */
[----:B--2---:R-:W-:Y:S05]  /*95d0*/  @!P0 BRA `(.L_x_244) ;  /* 0xfffffffc00f08947 */ /* 0x004fea000383ffff */
[----:B------:R-:W-:Y:S05]  /*95e0*/  BRA `(.L_x_245) ;  /* 0xffffffac00687947 */ /* 0x000fea000383ffff */
.L_x_85:
[----:B----4-:R-:W-:-:S07]  /*95f0*/  MOV R0, UR5 ;  /* 0x0000000500007c02 */ /* 0x010fce0008000f00 */
.L_x_246:
[----:B-1----:R1:W2:Y:S02]  /*9600*/  SYNCS.PHASECHK.TRANS64.TRYWAIT P0, [R0+URZ], R3 ;  /* 0x00000003000075a7 */ /* 0x0022a400080011ff */
[----:B--2---:R-:W-:Y:S05]  /*9610*/  @!P0 NANOSLEEP.SYNCS 0x989680 ;  /* 0x009896800000895d */ /* 0x004fea0003900000 */
[----:B------:R-:W2:Y:S02]  /*9620*/  @!P0 SYNCS.PHASECHK.TRANS64 P0, [R0+URZ], R3 ;  /* 0x00000003000085a7 */ /* 0x000ea400080010ff */
[----:B--2---:R-:W-:Y:S05]  /*9630*/  @!P0 BRA `(.L_x_246) ;  /* 0xfffffffc00f08947 */ /* 0x004fea000383ffff */
[----:B------:R-:W-:Y:S05]  /*9640*/  BRA `(.L_x_247) ;  /* 0xffffffac00747947 */ /* 0x000fea000383ffff */
.L_x_86:
[----:B----4-:R-:W-:-:S07]  /*9650*/  MOV R0, UR5 ;  /* 0x0000000500007c02 */ /* 0x010fce0008000f00 */
.L_x_248:
[----:B-1----:R1:W2:Y:S02]  /*9660*/  SYNCS.PHASECHK.TRANS64.TRYWAIT P0, [R0+URZ], R3 ;  /* 0x00000003000075a7 */ /* 0x0022a400080011ff */
[----:B--2---:R-:W-:Y:S05]  /*9670*/  @!P0 NANOSLEEP.SYNCS 0x989680 ;  /* 0x009896800000895d */ /* 0x004fea0003900000 */
[----:B------:R-:W2:Y:S02]  /*9680*/  @!P0 SYNCS.PHASECHK.TRANS64 P0, [R0+URZ], R3 ;  /* 0x00000003000085a7 */ /* 0x000ea400080010ff */
[----:B--2---:R-:W-:Y:S05]  /*9690*/  @!P0 BRA `(.L_x_248) ;  /* 0xfffffffc00f08947 */ /* 0x004fea000383ffff */
[----:B------:R-:W-:Y:S05]  /*96a0*/  BRA `(.L_x_249) ;  /* 0xffffffac00807947 */ /* 0x000fea000383ffff */
.L_x_87:
[----:B----4-:R-:W-:-:S07]  /*96b0*/  MOV R0, UR5 ;  /* 0x0000000500007c02 */ /* 0x010fce0008000f00 */
.L_x_250:
[----:B-1----:R1:W2:Y:S02]  /*96c0*/  SYNCS.PHASECHK.TRANS64.TRYWAIT P0, [R0+URZ], R3 ;  /* 0x00000003000075a7 */ /* 0x0022a400080011ff */
[----:B--2---:R-:W-:Y:S05]  /*96d0*/  @!P0 NANOSLEEP.SYNCS 0x989680 ;  /* 0x009896800000895d */ /* 0x004fea0003900000 */
[----:B------:R-:W2:Y:S02]  /*96e0*/  @!P0 SYNCS.PHASECHK.TRANS64 P0, [R0+URZ], R3 ;  /* 0x00000003000085a7 */ /* 0x000ea400080010ff */
[----:B--2---:R-:W-:Y:S05]  /*96f0*/  @!P0 BRA `(.L_x_250) ;  /* 0xfffffffc00f08947 */ /* 0x004fea000383ffff */
[----:B------:R-:W-:Y:S05]  /*9700*/  BRA `(.L_x_251) ;  /* 0xffffffac008c7947 */ /* 0x000fea000383ffff */
.L_x_88:
[----:B----4-:R-:W-:-:S07]  /*9710*/  MOV R0, UR5 ;  /* 0x0000000500007c02 */ /* 0x010fce0008000f00 */
.L_x_252:
[----:B-1----:R1:W2:Y:S02]  /*9720*/  SYNCS.PHASECHK.TRANS64.TRYWAIT P0, [R0+URZ], R3 ;  /* 0x00000003000075a7 */ /* 0x0022a400080011ff */
[----:B--2---:R-:W-:Y:S05]  /*9730*/  @!P0 NANOSLEEP.SYNCS 0x989680 ;  /* 0x009896800000895d */ /* 0x004fea0003900000 */
[----:B------:R-:W2:Y:S02]  /*9740*/  @!P0 SYNCS.PHASECHK.TRANS64 P0, [R0+URZ], R3 ;  /* 0x00000003000085a7 */ /* 0x000ea400080010ff */
[----:B--2---:R-:W-:Y:S05]  /*9750*/  @!P0 BRA `(.L_x_252) ;  /* 0xfffffffc00f08947 */ /* 0x004fea000383ffff */
[----:B------:R-:W-:Y:S05]  /*9760*/  BRA `(.L_x_253) ;  /* 0xffffffac00987947 */ /* 0x000fea000383ffff */
.L_x_89:
[----:B----4-:R-:W-:-:S07]  /*9770*/  MOV R0, UR5 ;  /* 0x0000000500007c02 */ /* 0x010fce0008000f00 */
.L_x_254:
[----:B-1----:R1:W2:Y:S02]  /*9780*/  SYNCS.PHASECHK.TRANS64.TRYWAIT P0, [R0+URZ], R3 ;  /* 0x00000003000075a7 */ /* 0x0022a400080011ff */
[----:B--2---:R-:W-:Y:S05]  /*9790*/  @!P0 NANOSLEEP.SYNCS 0x989680 ;  /* 0x009896800000895d */ /* 0x004fea0003900000 */
[----:B------:R-:W2:Y:S02]  /*97a0*/  @!P0 SYNCS.PHASECHK.TRANS64 P0, [R0+URZ], R3 ;  /* 0x00000003000085a7 */ /* 0x000ea400080010ff */
[----:B--2---:R-:W-:Y:S05]  /*97b0*/  @!P0 BRA `(.L_x_254) ;  /* 0xfffffffc00f08947 */ /* 0x004fea000383ffff */
[----:B------:R-:W-:Y:S05]  /*97c0*/  BRA `(.L_x_255) ;  /* 0xffffffac00a47947 */ /* 0x000fea000383ffff */
.L_x_92:
[----:B-1----:R1:W2:Y:S02]  /*97d0*/  SYNCS.PHASECHK.TRANS64.TRYWAIT P0, [R0+URZ+0x3e0], R5 ;  /* 0x0003e005000075a7 */ /* 0x0022a400080011ff */
[----:B--2---:R-:W-:Y:S05]  /*97e0*/  @!P0 NANOSLEEP.SYNCS 0x989680 ;  /* 0x009896800000895d */ /* 0x004fea0003900000 */
[----:B------:R-:W2:Y:S02]  /*97f0*/  @!P0 SYNCS.PHASECHK.TRANS64 P0, [R0+URZ+0x3e0], R5 ;  /* 0x0003e005000085a7 */ /* 0x000ea400080010ff */
[----:B--2---:R-:W-:Y:S05]  /*9800*/  @!P0 BRA `(.L_x_92) ;  /* 0xfffffffc00f08947 */ /* 0x004fea000383ffff */
[----:B------:R-:W-:Y:S05]  /*9810*/  BRA `(.L_x_256) ;  /* 0xffffffb000007947 */ /* 0x000fea000383ffff */
.L_x_93:
[----:B------:R-:W-:-:S07]  /*9820*/  MOV R0, UR5 ;  /* 0x0000000500007c02 */ /* 0x000fce0008000f00 */
.L_x_257:
[----:B-1----:R1:W2:Y:S02]  /*9830*/  SYNCS.PHASECHK.TRANS64.TRYWAIT P0, [R0+URZ+0x390], R5 ;  /* 0x00039005000075a7 */ /* 0x0022a400080011ff */
[----:B--2---:R-:W-:Y:S05]  /*9840*/  @!P0 NANOSLEEP.SYNCS 0x989680 ;  /* 0x009896800000895d */ /* 0x004fea0003900000 */
[----:B------:R-:W2:Y:S02]  /*9850*/  @!P0 SYNCS.PHASECHK.TRANS64 P0, [R0+URZ+0x390], R5 ;  /* 0x00039005000085a7 */ /* 0x000ea400080010ff */
[----:B--2---:R-:W-:Y:S05]  /*9860*/  @!P0 BRA `(.L_x_257) ;  /* 0xfffffffc00f08947 */ /* 0x004fea000383ffff */
[----:B------:R-:W-:Y:S05]  /*9870*/  BRA `(.L_x_258) ;  /* 0xffffffb000107947 */ /* 0x000fea000383ffff */
.L_x_94:
[----:B-1----:R1:W2:Y:S02]  /*9880*/  SYNCS.PHASECHK.TRANS64.TRYWAIT P1, [R0+URZ+0x380], R5 ;  /* 0x00038005000075a7 */ /* 0x0022a400080211ff */
[----:B--2---:R-:W-:Y:S05]  /*9890*/  @!P1 NANOSLEEP.SYNCS 0x989680 ;  /* 0x009896800000995d */ /* 0x004fea0003900000 */
[----:B------:R-:W2:Y:S02]  /*98a0*/  @!P1 SYNCS.PHASECHK.TRANS64 P1, [R0+URZ+0x380], R5 ;  /* 0x00038005000095a7 */ /* 0x000ea400080210ff */
[----:B--2---:R-:W-:Y:S05]  /*98b0*/  @!P1 BRA `(.L_x_94) ;  /* 0xfffffffc00f09947 */ /* 0x004fea000383ffff */
[----:B------:R-:W-:Y:S05]  /*98c0*/  BRA `(.L_x_259) ;  /* 0xffffffb000407947 */ /* 0x000fea000383ffff */
.L_x_97:
[----:B------:R-:W-:-:S07]  /*98d0*/  MOV R0, UR5 ;  /* 0x0000000500007c02 */ /* 0x000fce0008000f00 */
.L_x_260:
[----:B-1----:R1:W2:Y:S02]  /*98e0*/  SYNCS.PHASECHK.TRANS64.TRYWAIT P0, [R0+URZ+0x390], R3 ;  /* 0x00039003000075a7 */ /* 0x0022a400080011ff */
[----:B--2---:R-:W-:Y:S05]  /*98f0*/  @!P0 NANOSLEEP.SYNCS 0x989680 ;  /* 0x009896800000895d */ /* 0x004fea0003900000 */
[----:B------:R-:W2:Y:S02]  /*9900*/  @!P0 SYNCS.PHASECHK.TRANS64 P0, [R0+URZ+0x390], R3 ;  /* 0x00039003000085a7 */ /* 0x000ea400080010ff */
[----:B--2---:R-:W-:Y:S05]  /*9910*/  @!P0 BRA `(.L_x_260) ;  /* 0xfffffffc00f08947 */ /* 0x004fea000383ffff */
[----:B------:R-:W-:Y:S05]  /*9920*/  BRA `(.L_x_96) ;  /* 0xffffffb000947947 */ /* 0x000fea000383ffff */
.L_x_104:
[----:B-1----:R1:W2:Y:S02]  /*9930*/  SYNCS.PHASECHK.TRANS64.TRYWAIT P1, [R0+URZ+0x380], R5 ;  /* 0x00038005000075a7 */ /* 0x0022a400080211ff */
[----:B--2---:R-:W-:Y:S05]  /*9940*/  @!P1 NANOSLEEP.SYNCS 0x989680 ;  /* 0x009896800000995d */ /* 0x004fea0003900000 */
[----:B------:R-:W2:Y:S02]  /*9950*/  @!P1 SYNCS.PHASECHK.TRANS64 P1, [R0+URZ+0x380], R5 ;  /* 0x00038005000095a7 */ /* 0x000ea400080210ff */
[----:B--2---:R-:W-:Y:S05]  /*9960*/  @!P1 BRA `(.L_x_104) ;  /* 0xfffffffc00f09947 */ /* 0x004fea000383ffff */
[----:B------:R-:W-:Y:S05]  /*9970*/  BRA `(.L_x_261) ;  /* 0xffffffb400e47947 */ /* 0x000fea000383ffff */
.L_x_105:
[----:B------:R-:W-:-:S07]  /*9980*/  MOV R3, UR9 ;  /* 0x0000000900037c02 */ /* 0x000fce0008000f00 */
.L_x_262:
[----:B-1----:R1:W2:Y:S02]  /*9990*/  SYNCS.PHASECHK.TRANS64.TRYWAIT P0, [R3+URZ+0x3c0], R0 ;  /* 0x0003c000030075a7 */ /* 0x0022a400080011ff */
[----:B--2---:R-:W-:Y:S05]  /*99a0*/  @!P0 NANOSLEEP.SYNCS 0x989680 ;  /* 0x009896800000895d */ /* 0x004fea0003900000 */
[----:B------:R-:W2:Y:S02]  /*99b0*/  @!P0 SYNCS.PHASECHK.TRANS64 P0, [R3+URZ+0x3c0], R0 ;  /* 0x0003c000030085a7 */ /* 0x000ea400080010ff */
[----:B--2---:R-:W-:Y:S05]  /*99c0*/  @!P0 BRA `(.L_x_262) ;  /* 0xfffffffc00f08947 */ /* 0x004fea000383ffff */
[----:B------:R-:W-:Y:S05]  /*99d0*/  BRA `(.L_x_263) ;  /* 0xffffffb800187947 */ /* 0x000fea000383ffff */
.L_x_108:
[----:B------:R-:W-:Y:S07]  /*99e0*/  MOV R0, UR7 ;  /* 0x0000000700007c02 */ /* 0x000fee0008000f00 */
.L_x_264:
[----:B-1----:R1:W2:Y:S02]  /*99f0*/  SYNCS.PHASECHK.TRANS64.TRYWAIT P0, [R0+URZ], R3 ;  /* 0x00000003000075a7 */ /* 0x0022a400080011ff */
[----:B--2---:R-:W-:Y:S05]  /*9a00*/  @!P0 NANOSLEEP.SYNCS 0x989680 ;  /* 0x009896800000895d */ /* 0x004fea0003900000 */
[----:B------:R-:W2:Y:S02]  /*9a10*/  @!P0 SYNCS.PHASECHK.TRANS64 P0, [R0+URZ], R3 ;  /* 0x00000003000085a7 */ /* 0x000ea400080010ff */
[----:B--2---:R-:W-:Y:S05]  /*9a20*/  @!P0 BRA `(.L_x_264) ;  /* 0xfffffffc00f08947 */ /* 0x004fea000383ffff */
[----:B------:R-:W-:Y:S05]  /*9a30*/  BRA `(.L_x_107) ;  /* 0xffffffb800507947 */ /* 0x000fea000383ffff */
.L_x_111:
[----:B------:R-:W-:-:S07]  /*9a40*/  MOV R0, UR5 ;  /* 0x0000000500007c02 */ /* 0x000fce0008000f00 */
.L_x_265:
[----:B--2---:R2:W3:Y:S02]  /*9a50*/  SYNCS.PHASECHK.TRANS64.TRYWAIT P0, [R0+URZ], R3 ;  /* 0x00000003000075a7 */ /* 0x0044e400080011ff */
[----:B---3--:R-:W-:Y:S05]  /*9a60*/  @!P0 NANOSLEEP.SYNCS 0x989680 ;  /* 0x009896800000895d */ /* 0x008fea0003900000 */
[----:B------:R-:W3:Y:S02]  /*9a70*/  @!P0 SYNCS.PHASECHK.TRANS64 P0, [R0+URZ], R3 ;  /* 0x00000003000085a7 */ /* 0x000ee400080010ff */
[----:B---3--:R-:W-:Y:S05]  /*9a80*/  @!P0 BRA `(.L_x_265) ;  /* 0xfffffffc00f08947 */ /* 0x008fea000383ffff */
[----:B------:R-:W-:Y:S05]  /*9a90*/  BRA `(.L_x_266) ;  /* 0xffffffb800f47947 */ /* 0x000fea000383ffff */
.L_x_112:
[----:B------:R-:W-:-:S07]  /*9aa0*/  MOV R0, UR5 ;  /* 0x0000000500007c02 */ /* 0x000fce0008000f00 */
.L_x_267:
[----:B--2---:R2:W3:Y:S02]  /*9ab0*/  SYNCS.PHASECHK.TRANS64.TRYWAIT P0, [R0+URZ], R3 ;  /* 0x00000003000075a7 */ /* 0x0044e400080011ff */
[----:B---3--:R-:W-:Y:S05]  /*9ac0*/  @!P0 NANOSLEEP.SYNCS 0x989680 ;  /* 0x009896800000895d */ /* 0x008fea0003900000 */
[----:B------:R-:W3:Y:S02]  /*9ad0*/  @!P0 SYNCS.PHASECHK.TRANS64 P0, [R0+URZ], R3 ;  /* 0x00000003000085a7 */ /* 0x000ee400080010ff */
[----:B---3--:R-:W-:Y:S05]  /*9ae0*/  @!P0 BRA `(.L_x_267) ;  /* 0xfffffffc00f08947 */ /* 0x008fea000383ffff */
[----:B------:R-:W-:Y:S05]  /*9af0*/  BRA `(.L_x_268) ;  /* 0xffffffbc00007947 */ /* 0x000fea000383ffff */
.L_x_113:
[----:B------:R-:W-:-:S07]  /*9b00*/  MOV R0, UR5 ;  /* 0x0000000500007c02 */ /* 0x000fce0008000f00 */
.L_x_269:
[----:B--2---:R2:W3:Y:S02]  /*9b10*/  SYNCS.PHASECHK.TRANS64.TRYWAIT P0, [R0+URZ], R3 ;  /* 0x00000003000075a7 */ /* 0x0044e400080011ff */
[----:B---3--:R-:W-:Y:S05]  /*9b20*/  @!P0 NANOSLEEP.SYNCS 0x989680 ;  /* 0x009896800000895d */ /* 0x008fea0003900000 */
[----:B------:R-:W3:Y:S02]  /*9b30*/  @!P0 SYNCS.PHASECHK.TRANS64 P0, [R0+URZ], R3 ;  /* 0x00000003000085a7 */ /* 0x000ee400080010ff */
[----:B---3--:R-:W-:Y:S05]  /*9b40*/  @!P0 BRA `(.L_x_269) ;  /* 0xfffffffc00f08947 */ /* 0x008fea000383ffff */
[----:B------:R-:W-:Y:S05]  /*9b50*/  BRA `(.L_x_270) ;  /* 0xffffffbc000c7947 */ /* 0x000fea000383ffff */
.L_x_114:
[----:B------:R-:W-:-:S07]  /*9b60*/  MOV R0, UR7 ;  /* 0x0000000700007c02 */ /* 0x000fce0008000f00 */
.L_x_271:
[----:B--2---:R2:W3:Y:S02]  /*9b70*/  SYNCS.PHASECHK.TRANS64.TRYWAIT P0, [R0+URZ], R3 ;  /* 0x00000003000075a7 */ /* 0x0044e400080011ff */
[----:B---3--:R-:W-:Y:S05]  /*9b80*/  @!P0 NANOSLEEP.SYNCS 0x989680 ;  /* 0x009896800000895d */ /* 0x008fea0003900000 */
[----:B------:R-:W3:Y:S02]  /*9b90*/  @!P0 SYNCS.PHASECHK.TRANS64 P0, [R0+URZ], R3 ;  /* 0x00000003000085a7 */ /* 0x000ee400080010ff */
[----:B---3--:R-:W-:Y:S05]  /*9ba0*/  @!P0 BRA `(.L_x_271) ;  /* 0xfffffffc00f08947 */ /* 0x008fea000383ffff */
[----:B------:R-:W-:Y:S05]  /*9bb0*/  BRA `(.L_x_272) ;  /* 0xffffffbc00187947 */ /* 0x000fea000383ffff */
.L_x_119:
[----:B---3--:R3:W1:Y:S02]  /*9bc0*/  SYNCS.PHASECHK.TRANS64.TRYWAIT P0, [R0+URZ+0x380], R3 ;  /* 0x00038003000075a7 */ /* 0x00866400080011ff */
[----:B-1----:R-:W-:Y:S05]  /*9bd0*/  @!P0 NANOSLEEP.SYNCS 0x989680 ;  /* 0x009896800000895d */ /* 0x002fea0003900000 */
[----:B------:R-:W1:Y:S02]  /*9be0*/  @!P0 SYNCS.PHASECHK.TRANS64 P0, [R0+URZ+0x380], R3 ;  /* 0x00038003000085a7 */ /* 0x000e6400080010ff */
[----:B-1----:R-:W-:Y:S05]  /*9bf0*/  @!P0 BRA `(.L_x_119) ;  /* 0xfffffffc00f08947 */ /* 0x002fea000383ffff */
[----:B------:R-:W-:Y:S05]  /*9c00*/  BRA `(.L_x_273) ;  /* 0xffffffc000147947 */ /* 0x000fea000383ffff */
.L_x_122:
[----:B------:R-:W-:Y:S07]  /*9c10*/  MOV R0, UR6 ;  /* 0x0000000600007c02 */ /* 0x000fee0008000f00 */
.L_x_274:
[----:B-1----:R1:W3:Y:S02]  /*9c20*/  SYNCS.PHASECHK.TRANS64.TRYWAIT P0, [R0+URZ+0x378], R3 ;  /* 0x00037803000075a7 */ /* 0x0022e400080011ff */
[----:B---3--:R-:W-:Y:S05]  /*9c30*/  @!P0 NANOSLEEP.SYNCS 0x989680 ;  /* 0x009896800000895d */ /* 0x008fea0003900000 */
[----:B------:R-:W3:Y:S02]  /*9c40*/  @!P0 SYNCS.PHASECHK.TRANS64 P0, [R0+URZ+0x378], R3 ;  /* 0x00037803000085a7 */ /* 0x000ee400080010ff */
[----:B---3--:R-:W-:Y:S05]  /*9c50*/  @!P0 BRA `(.L_x_274) ;  /* 0xfffffffc00f08947 */ /* 0x008fea000383ffff */
[----:B------:R-:W-:Y:S05]  /*9c60*/  BRA `(.L_x_121) ;  /* 0xffffffc400007947 */ /* 0x000fea000383ffff */
.L_x_125:
[----:B------:R-:W-:Y:S07]  /*9c70*/  MOV R3, UR6 ;  /* 0x0000000600037c02 */ /* 0x000fee0008000f00 */
.L_x_275:
[----:B-1----:R1:W2:Y:S02]  /*9c80*/  SYNCS.PHASECHK.TRANS64.TRYWAIT P2, [R3+URZ+0x368], R26 ;  /* 0x0003681a030075a7 */ /* 0x0022a400080411ff */
[----:B--2---:R-:W-:Y:S05]  /*9c90*/  @!P2 NANOSLEEP.SYNCS 0x989680 ;  /* 0x009896800000a95d */ /* 0x004fea0003900000 */
[----:B------:R-:W2:Y:S02]  /*9ca0*/  @!P2 SYNCS.PHASECHK.TRANS64 P2, [R3+URZ+0x368], R26 ;  /* 0x0003681a0300a5a7 */ /* 0x000ea400080410ff */
[----:B--2---:R-:W-:Y:S05]  /*9cb0*/  @!P2 BRA `(.L_x_275) ;  /* 0xfffffffc00f0a947 */ /* 0x004fea000383ffff */
[----:B------:R-:W-:Y:S05]  /*9cc0*/  BRA `(.L_x_276) ;  /* 0xffffffc400947947 */ /* 0x000fea000383ffff */
.L_x_128:
[----:B--2---:R2:W4:Y:S02]  /*9cd0*/  SYNCS.PHASECHK.TRANS64.TRYWAIT P0, [R0+URZ+0x380], R3 ;  /* 0x00038003000075a7 */ /* 0x00452400080011ff */
[----:B----4-:R-:W-:Y:S05]  /*9ce0*/  @!P0 NANOSLEEP.SYNCS 0x989680 ;  /* 0x009896800000895d */ /* 0x010fea0003900000 */
[----:B------:R-:W4:Y:S02]  /*9cf0*/  @!P0 SYNCS.PHASECHK.TRANS64 P0, [R0+URZ+0x380], R3 ;  /* 0x00038003000085a7 */ /* 0x000f2400080010ff */
[----:B----4-:R-:W-:Y:S05]  /*9d00*/  @!P0 BRA `(.L_x_128) ;  /* 0xfffffffc00f08947 */ /* 0x010fea000383ffff */
[----:B------:R-:W-:Y:S05]  /*9d10*/  BRA `(.L_x_277) ;  /* 0xffffffc800f07947 */ /* 0x000fea000383ffff */
.L_x_139:
[----:B-1----:R-:W-:Y:S04]  /*9d20*/  MOV R0, UR43 ;  /* 0x0000002b00007c02 */ /* 0x002fe80008000f00 */
[----:B------:R1:W2:Y:S03]  /*9d30*/  SYNCS.PHASECHK.TRANS64.TRYWAIT P1, [R0+URZ+0x360], R3 ;  /* 0x00036003000075a7 */ /* 0x0002a600080211ff */
[----:B--2---:R-:W-:Y:S05]  /*9d40*/  @!P1 NANOSLEEP.SYNCS 0x989680 ;  /* 0x009896800000995d */ /* 0x004fea0003900000 */
[----:B------:R-:W2:Y:S02]  /*9d50*/  @!P1 SYNCS.PHASECHK.TRANS64 P1, [R0+URZ+0x360], R3 ;  /* 0x00036003000095a7 */ /* 0x000ea400080210ff */
[----:B--2---:R-:W-:Y:S05]  /*9d60*/  @!P1 BRA `(.L_x_139) ;  /* 0xfffffffc00ec9947 */ /* 0x004fea000383ffff */
[----:B------:R-:W-:Y:S05]  /*9d70*/  BRA `(.L_x_138) ;  /* 0xffffffd400e47947 */ /* 0x000fea000383ffff */
.L_x_141:
[----:B-1----:R1:W4:Y:S02]  /*9d80*/  SYNCS.PHASECHK.TRANS64.TRYWAIT P1, [R92+URZ+0x3a0], R7 ;  /* 0x0003a0075c0075a7 */ /* 0x00232400080211ff */
[----:B----4-:R-:W-:Y:S05]  /*9d90*/  @!P1 NANOSLEEP.SYNCS 0x989680 ;  /* 0x009896800000995d */ /* 0x010fea0003900000 */
[----:B------:R-:W4:Y:S02]  /*9da0*/  @!P1 SYNCS.PHASECHK.TRANS64 P1, [R92+URZ+0x3a0], R7 ;  /* 0x0003a0075c0095a7 */ /* 0x000f2400080210ff */
[----:B----4-:R-:W-:Y:S05]  /*9db0*/  @!P1 BRA `(.L_x_141) ;  /* 0xfffffffc00f09947 */ /* 0x010fea000383ffff */
[----:B------:R-:W-:Y:S05]  /*9dc0*/  BRA `(.L_x_140) ;  /* 0xffffffd800207947 */ /* 0x000fea000383ffff */
        .weak           $__internal_0_$__cuda_sm10x_tcgen05_guardrail_trap_col_being_dealloced_not_returned_by_alloc
        .type           $__internal_0_$__cuda_sm10x_tcgen05_guardrail_trap_col_being_dealloced_not_returned_by_alloc,@function
        .size           $__internal_0_$__cuda_sm10x_tcgen05_guardrail_trap_col_being_dealloced_not_returned_by_alloc,($__internal_1_$__cuda_sm10x_tcgen05_guardrail_trap_phase_invalid_during_alloc - $__internal_0_$__cuda_sm10x_tcgen05_guardrail_trap_col_being_dealloced_not_returned_by_alloc)
$__internal_0_$__cuda_sm10x_tcgen05_guardrail_trap_col_being_dealloced_not_returned_by_alloc:
[----:B------:R-:W-:Y:S05]  /*9dd0*/  BPT.TRAP 0x1 ;  /* 0x000000040000795c */ /* 0x000fea0000300000 */
[----:B------:R-:W-:-:S04]  /*9de0*/  HFMA2 R3, -RZ, RZ, 0, 0 ;  /* 0x00000000ff037431 */ /* 0x000fc800000001ff */
[----:B------:R-:W-:Y:S05]  /*9df0*/  RET.REL.NODEC R2 `(_ZN7cutlass13device_kernelINS_4gemm6kernel13GemmUniversalIN4cute5tupleIJiiiiEEENS1_10collective13CollectiveMmaINS1_35MainloopSm100TmaUmmaWarpSpecializedILi54ELi2ELi4ENS5_IJNS4_1CILi1EEESB_SB_EEEEENS5_IJNSA_ILi64EEESE_NSA_ILi32EEEEEENS_12float_e4m3_tENS5_IJSB_llEEESH_SI_NS4_8TiledMMAINS4_8MMA_AtomIJNS4_10MMA_TraitsINS4_19SM100_MMA_F8F6F4_SSEJSH_SH_fSE_SE_NS4_17integral_constantINS4_4UMMA5MajorELSP_1EEESQ_NSN_INSO_7ScaleInELSR_0EEESS_EEEEEENS4_6LayoutISC_NS5_IJNSA_ILi0EEESW_SW_EEEEENS5_IJNS4_10UnderscoreESZ_SZ_EEEEENS4_13SM90_TMA_LOADENS4_14ComposedLayoutINS4_7SwizzleILi2ELi4ELi3EEENS4_18smem_ptr_flag_bitsILi8EEENSV_INS5_IJSE_NSA_ILi8EEEEEENS5_IJSB_SE_EEEEEEEvNS4_8identityES12_S1C_vS1D_EENS_8epilogue10collective18CollectiveEpilogueINS1F_23Sm100TmaWarpSpecializedILi1ELi1ELi32ELb0ELb0EEEJSG_NS5_IJNSV_ISE_SB_EES1K_EEESH_NS5_IJlSB_lEEESH_S1M_NS1F_6fusion15FusionCallbacksIS1J_NS1N_17LinearCombinationISH_fSH_fLNS_15FloatRoundStyleE2EEESG_S1L_JEEENS4_5SM1004TMEM4LOAD26SM100_TMEM_LOAD_16dp32b32xES12_NS13_IS15_S17_NSV_INS5_IJS18_SE_EEENS5_IJSE_SB_EEEEEEENS4_39AutoVectorizingCopyWithAssumedAlignmentILi128EEENS4_14SM90_TMA_STOREES20_S22_S22_EEEvvEEEEvNT_6ParamsE) ;  /* 0xffffff6002807950 */ /* 0x000fea0003c3ffff */
        .weak           $__internal_1_$__cuda_sm10x_tcgen05_guardrail_trap_phase_invalid_during_alloc
        .type           $__internal_1_$__cuda_sm10x_tcgen05_guardrail_trap_phase_invalid_during_alloc,@function
        .size           $__internal_1_$__cuda_sm10x_tcgen05_guardrail_trap_phase_invalid_during_alloc,($__internal_2_$__cuda_sm10x_tcgen05_guardrail_trap_unallocated_columns_being_dealloced - $__internal_1_$__cuda_sm10x_tcgen05_guardrail_trap_phase_invalid_during_alloc)
$__internal_1_$__cuda_sm10x_tcgen05_guardrail_trap_phase_invalid_during_alloc:
[----:B------:R-:W-:Y:S05]  /*9e00*/  BPT.TRAP 0x1 ;  /* 0x000000040000795c */ /* 0x000fea0000300000 */
[----:B------:R-:W-:-:S04]  /*9e10*/  MOV R3, 0x0 ;  /* 0x0000000000037802 */ /* 0x000fc80000000f00 */
[----:B------:R-:W-:Y:S05]  /*9e20*/  RET.REL.NODEC R2 `(_ZN7cutlass13device_kernelINS_4gemm6kernel13GemmUniversalIN4cute5tupleIJiiiiEEENS1_10collective13CollectiveMmaINS1_35MainloopSm100TmaUmmaWarpSpecializedILi54ELi2ELi4ENS5_IJNS4_1CILi1EEESB_SB_EEEEENS5_IJNSA_ILi64EEESE_NSA_ILi32EEEEEENS_12float_e4m3_tENS5_IJSB_llEEESH_SI_NS4_8TiledMMAINS4_8MMA_AtomIJNS4_10MMA_TraitsINS4_19SM100_MMA_F8F6F4_SSEJSH_SH_fSE_SE_NS4_17integral_constantINS4_4UMMA5MajorELSP_1EEESQ_NSN_INSO_7ScaleInELSR_0EEESS_EEEEEENS4_6LayoutISC_NS5_IJNSA_ILi0EEESW_SW_EEEEENS5_IJNS4_10UnderscoreESZ_SZ_EEEEENS4_13SM90_TMA_LOADENS4_14ComposedLayoutINS4_7SwizzleILi2ELi4ELi3EEENS4_18smem_ptr_flag_bitsILi8EEENSV_INS5_IJSE_NSA_ILi8EEEEEENS5_IJSB_SE_EEEEEEEvNS4_8identityES12_S1C_vS1D_EENS_8epilogue10collective18CollectiveEpilogueINS1F_23Sm100TmaWarpSpecializedILi1ELi1ELi32ELb0ELb0EEEJSG_NS5_IJNSV_ISE_SB_EES1K_EEESH_NS5_IJlSB_lEEESH_S1M_NS1F_6fusion15FusionCallbacksIS1J_NS1N_17LinearCombinationISH_fSH_fLNS_15FloatRoundStyleE2EEESG_S1L_JEEENS4_5SM1004TMEM4LOAD26SM100_TMEM_LOAD_16dp32b32xES12_NS13_IS15_S17_NSV_INS5_IJS18_SE_EEENS5_IJSE_SB_EEEEEEENS4_39AutoVectorizingCopyWithAssumedAlignmentILi128EEENS4_14SM90_TMA_STOREES20_S22_S22_EEEvvEEEEvNT_6ParamsE) ;  /* 0xffffff6002747950 */ /* 0x000fea0003c3ffff */
        .weak           $__internal_2_$__cuda_sm10x_tcgen05_guardrail_trap_unallocated_columns_being_dealloced
        .type           $__internal_2_$__cuda_sm10x_tcgen05_guardrail_trap_unallocated_columns_being_dealloced,@function
        .size           $__internal_2_$__cuda_sm10x_tcgen05_guardrail_trap_unallocated_columns_being_dealloced,(.L_x_279 - $__internal_2_$__cuda_sm10x_tcgen05_guardrail_trap_unallocated_columns_being_dealloced)
$__internal_2_$__cuda_sm10x_tcgen05_guardrail_trap_unallocated_columns_being_dealloced:
[----:B------:R-:W-:Y:S05]  /*9e30*/  BPT.TRAP 0x1 ;  /* 0x000000040000795c */ /* 0x000fea0000300000 */
[----:B------:R-:W-:-:S04]  /*9e40*/  HFMA2 R3, -RZ, RZ, 0, 0 ;  /* 0x00000000ff037431 */ /* 0x000fc800000001ff */
[----:B------:R-:W-:Y:S05]  /*9e50*/  RET.REL.NODEC R2 `(_ZN7cutlass13device_kernelINS_4gemm6kernel13GemmUniversalIN4cute5tupleIJiiiiEEENS1_10collective13CollectiveMmaINS1_35MainloopSm100TmaUmmaWarpSpecializedILi54ELi2ELi4ENS5_IJNS4_1CILi1EEESB_SB_EEEEENS5_IJNSA_ILi64EEESE_NSA_ILi32EEEEEENS_12float_e4m3_tENS5_IJSB_llEEESH_SI_NS4_8TiledMMAINS4_8MMA_AtomIJNS4_10MMA_TraitsINS4_19SM100_MMA_F8F6F4_SSEJSH_SH_fSE_SE_NS4_17integral_constantINS4_4UMMA5MajorELSP_1EEESQ_NSN_INSO_7ScaleInELSR_0EEESS_EEEEEENS4_6LayoutISC_NS5_IJNSA_ILi0EEESW_SW_EEEEENS5_IJNS4_10UnderscoreESZ_SZ_EEEEENS4_13SM90_TMA_LOADENS4_14ComposedLayoutINS4_7SwizzleILi2ELi4ELi3EEENS4_18smem_ptr_flag_bitsILi8EEENSV_INS5_IJSE_NSA_ILi8EEEEEENS5_IJSB_SE_EEEEEEEvNS4_8identityES12_S1C_vS1D_EENS_8epilogue10collective18CollectiveEpilogueINS1F_23Sm100TmaWarpSpecializedILi1ELi1ELi32ELb0ELb0EEEJSG_NS5_IJNSV_ISE_SB_EES1K_EEESH_NS5_IJlSB_lEEESH_S1M_NS1F_6fusion15FusionCallbacksIS1J_NS1N_17LinearCombinationISH_fSH_fLNS_15FloatRoundStyleE2EEESG_S1L_JEEENS4_5SM1004TMEM4LOAD26SM100_TMEM_LOAD_16dp32b32xES12_NS13_IS15_S17_NSV_INS5_IJS18_SE_EEENS5_IJSE_SB_EEEEEEENS4_39AutoVectorizingCopyWithAssumedAlignmentILi128EEENS4_14SM90_TMA_STOREES20_S22_S22_EEEvvEEEEvNT_6ParamsE) ;  /* 0xffffff6002687950 */ /* 0x000fea0003c3ffff */
.L_x_278:
[----:B------:R-:W-:-:S00]  /*9e60*/  BRA `(.L_x_278) ;  /* 0xfffffffc00fc7947 */ /* 0x000fc0000383ffff */
[----:B------:R-:W-:-:S00]  /*9e70*/  NOP ;  /* 0x0000000000007918 */ /* 0x000fc00000000000 */
        /* <DEDUP_REMOVED lines=8> */
.L_x_279:


//--------------------- .nv.global.init           --------------------------
	.section	.nv.global.init,"aw",@progbits
.nv.global.init:
	.type		$str$27,@object
	.size		$str$27,($str$28 - $str$27)
$str$27:
        /*0000*/ 	.byte	0x28, 0x61, 0x64, 0x64, 0x72, 0x65, 0x73, 0x73, 0x20, 0x26, 0x20, 0x6d, 0x61, 0x73, 0x6b, 0x29
        /*0010*/ 	.byte	0x20, 0x3d, 0x3d, 0x20, 0x30, 0x00
	.type		$str$28,@object
	.size		$str$28,($str$26 - $str$28)
$str$28:
        /*0016*/ 	.byte	0x2f, 0x74, 0x6d, 0x70, 0x2f, 0x63, 0x75, 0x74, 0x6c, 0x61, 0x73, 0x73, 0x5f, 0x73, 0x77, 0x65
        /*0026*/ 	.byte	0x65, 0x70, 0x5f, 0x73, 0x72, 0x63, 0x2f, 0x69, 0x6e, 0x63, 0x6c, 0x75, 0x64, 0x65, 0x2f, 0x63
        /*0036*/ 	.byte	0x75, 0x74, 0x65, 0x2f, 0x70, 0x6f, 0x69, 0x6e, 0x74, 0x65, 0x72, 0x5f, 0x66, 0x6c, 0x61, 0x67
        /*0046*/ 	.byte	0x67, 0x65, 0x64, 0x2e, 0x68, 0x70, 0x70, 0x00
	.type		$str$26,@object
	.size		$str$26,($str$25 - $str$26)
$str$26:
        /*004e*/ 	.byte	0x2f, 0x74, 0x6d, 0x70, 0x2f, 0x63, 0x75, 0x74, 0x6c, 0x61, 0x73, 0x73, 0x5f, 0x73, 0x77, 0x65
        /*005e*/ 	.byte	0x65, 0x70, 0x5f, 0x73, 0x72, 0x63, 0x2f, 0x69, 0x6e, 0x63, 0x6c, 0x75, 0x64, 0x65, 0x2f, 0x63
        /*006e*/ 	.byte	0x75, 0x74, 0x65, 0x2f, 0x61, 0x74, 0x6f, 0x6d, 0x2f, 0x63, 0x6f, 0x70, 0x79, 0x5f, 0x74, 0x72
        /*007e*/ 	.byte	0x61, 0x69, 0x74, 0x73, 0x5f, 0x73, 0x6d, 0x31, 0x30, 0x30, 0x2e, 0x68, 0x70, 0x70, 0x00
	.type		$str$25,@object
	.size		$str$25,(__unnamed_1 - $str$25)
$str$25:
        /*008d*/ 	.byte	0x28, 0x28, 0x75, 0x69, 0x6e, 0x74, 0x33, 0x32, 0x5f, 0x74, 0x28, 0x74, 0x68, 0x72, 0x65, 0x61
        /*009d*/ 	.byte	0x64, 0x49, 0x64, 0x78, 0x2e, 0x78, 0x29, 0x20, 0x2f, 0x20, 0x33, 0x32, 0x29, 0x20, 0x25, 0x20
        /*00ad*/ 	.byte	0x34, 0x29, 0x20, 0x3d, 0x3d, 0x20, 0x28, 0x28, 0x28, 0x74, 0x6d, 0x65, 0x6d, 0x5f, 0x61, 0x64
        /*00bd*/ 	.byte	0x64, 0x72, 0x20, 0x3e, 0x3e, 0x20, 0x31, 0x36, 0x29, 0x20, 0x2f, 0x20, 0x33, 0x32, 0x29, 0x20
        /*00cd*/ 	.byte	0x25, 0x20, 0x34, 0x29, 0x00
	.type		__unnamed_1,@object
	.size		__unnamed_1,(__unnamed_2 - __unnamed_1)
__unnamed_1:
        /*00d2*/ 	.byte	0x61, 0x75, 0x74, 0x6f, 0x20, 0x63, 0x75, 0x74, 0x65, 0x3a, 0x3a, 0x61, 0x73, 0x5f, 0x70, 0x6f
        /* <DEDUP_REMOVED lines=24> */
        /*0262*/ 	.byte	0x3c, 0x34, 0x30, 0x39, 0x36, 0x3e, 0x3e, 0x3e, 0x3e, 0x5d, 0x00
	.type		__unnamed_2,@object
	.size		__unnamed_2,(.L_2 - __unnamed_2)
__unnamed_2:
        /* <DEDUP_REMOVED lines=40> */
        /*04ed*/ 	.byte	0x74, 0x65, 0x3a, 0x3a, 0x43, 0x3c, 0x30, 0x3e, 0x3e, 0x3e, 0x3e, 0x5d, 0x00
.L_2:


//--------------------- .nv.shared._ZN7cutlass13device_kernelINS_4gemm6kernel13GemmUniversalIN4cute5tupleIJiiiiEEENS1_10collective13CollectiveMmaINS1_35MainloopSm100TmaUmmaWarpSpecializedILi54ELi2ELi4ENS5_IJNS4_1CILi1EEESB_SB_EEEEENS5_IJNSA_ILi64EEESE_NSA_ILi32EEEEEENS_12float_e4m3_tENS5_IJSB_llEEESH_SI_NS4_8TiledMMAINS4_8MMA_AtomIJNS4_10MMA_TraitsINS4_19SM100_MMA_F8F6F4_SSEJSH_SH_fSE_SE_NS4_17integral_constantINS4_4UMMA5MajorELSP_1EEESQ_NSN_INSO_7ScaleInELSR_0EEESS_EEEEEENS4_6LayoutISC_NS5_IJNSA_ILi0EEESW_SW_EEEEENS5_IJNS4_10UnderscoreESZ_SZ_EEEEENS4_13SM90_TMA_LOADENS4_14ComposedLayoutINS4_7SwizzleILi2ELi4ELi3EEENS4_18smem_ptr_flag_bitsILi8EEENSV_INS5_IJSE_NSA_ILi8EEEEEENS5_IJSB_SE_EEEEEEEvNS4_8identityES12_S1C_vS1D_EENS_8epilogue10collective18CollectiveEpilogueINS1F_23Sm100TmaWarpSpecializedILi1ELi1ELi32ELb0ELb0EEEJSG_NS5_IJNSV_ISE_SB_EES1K_EEESH_NS5_IJlSB_lEEESH_S1M_NS1F_6fusion15FusionCallbacksIS1J_NS1N_17LinearCombinationISH_fSH_fLNS_15FloatRoundStyleE2EEESG_S1L_JEEENS4_5SM1004TMEM4LOAD26SM100_TMEM_LOAD_16dp32b32xES12_NS13_IS15_S17_NSV_INS5_IJS18_SE_EEENS5_IJSE_SB_EEEEEEENS4_39AutoVectorizingCopyWithAssumedAlignmentILi128EEENS4_14SM90_TMA_STOREES20_S22_S22_EEEvvEEEEvNT_6ParamsE --------------------------
	.section	.nv.shared._ZN7cutlass13device_kernelINS_4gemm6kernel13GemmUniversalIN4cute5tupleIJiiiiEEENS1_10collective13CollectiveMmaINS1_35MainloopSm100TmaUmmaWarpSpecializedILi54ELi2ELi4ENS5_IJNS4_1CILi1EEESB_SB_EEEEENS5_IJNSA_ILi64EEESE_NSA_ILi32EEEEEENS_12float_e4m3_tENS5_IJSB_llEEESH_SI_NS4_8TiledMMAINS4_8MMA_AtomIJNS4_10MMA_TraitsINS4_19SM100_MMA_F8F6F4_SSEJSH_SH_fSE_SE_NS4_17integral_constantINS4_4UMMA5MajorELSP_1EEESQ_NSN_INSO_7ScaleInELSR_0EEESS_EEEEEENS4_6LayoutISC_NS5_IJNSA_ILi0EEESW_SW_EEEEENS5_IJNS4_10UnderscoreESZ_SZ_EEEEENS4_13SM90_TMA_LOADENS4_14ComposedLayoutINS4_7SwizzleILi2ELi4ELi3EEENS4_18smem_ptr_flag_bitsILi8EEENSV_INS5_IJSE_NSA_ILi8EEEEEENS5_IJSB_SE_EEEEEEEvNS4_8identityES12_S1C_vS1D_EENS_8epilogue10collective18CollectiveEpilogueINS1F_23Sm100TmaWarpSpecializedILi1ELi1ELi32ELb0ELb0EEEJSG_NS5_IJNSV_ISE_SB_EES1K_EEESH_NS5_IJlSB_lEEESH_S1M_NS1F_6fusion15FusionCallbacksIS1J_NS1N_17LinearCombinationISH_fSH_fLNS_15FloatRoundStyleE2EEESG_S1L_JEEENS4_5SM1004TMEM4LOAD26SM100_TMEM_LOAD_16dp32b32xES12_NS13_IS15_S17_NSV_INS5_IJS18_SE_EEENS5_IJSE_SB_EEEEEEENS4_39AutoVectorizingCopyWithAssumedAlignmentILi128EEENS4_14SM90_TMA_STOREES20_S22_S22_EEEvvEEEEvNT_6ParamsE,"aw",@nobits
	.sectionflags	@""
	.align	16
	.zero		1024


//--------------------- .nv.shared.reserved.0     --------------------------
	.section	.nv.shared.reserved.0,"aw",@nobits
	.weak		__nv_reservedSMEM_offset_0_alias
	.size		__nv_reservedSMEM_offset_0_alias, 0, 64
	.other		__nv_reservedSMEM_offset_0_alias,@"STO_CUDA_RESERVED_SHARED STV_DEFAULT"
__nv_reservedSMEM_offset_0_alias:
	.zero		0
.nv.shared.reserved.0:
	.zero		64
	.weak		__nv_reservedSMEM_tcgen05_partition
	.type		__nv_reservedSMEM_tcgen05_partition,@object
	.size		__nv_reservedSMEM_tcgen05_partition,(.L_0 - __nv_reservedSMEM_tcgen05_partition)
__nv_reservedSMEM_tcgen05_partition:
	.zero		32
.L_0:


//--------------------- .nv.global                --------------------------
	.section	.nv.global,"aw",@nobits
.nv.global:
	.type		_ZN40_INTERNAL_047e8163_4_k_cu_653e1e2e_269294cute1_E,@object
	.size		_ZN40_INTERNAL_047e8163_4_k_cu_653e1e2e_269294cute1_E,(_ZN40_INTERNAL_047e8163_4_k_cu_653e1e2e_269294cuda3std3__45__cpo6cbeginE - _ZN40_INTERNAL_047e8163_4_k_cu_653e1e2e_269294cute1_E)
_ZN40_INTERNAL_047e8163_4_k_cu_653e1e2e_269294cute1_E:
	.zero		1
	.type		_ZN40_INTERNAL_047e8163_4_k_cu_653e1e2e_269294cuda3std3__45__cpo6cbeginE,@object
	.size		_ZN40_INTERNAL_047e8163_4_k_cu_653e1e2e_269294cuda3std3__45__cpo6cbeginE,(_ZN40_INTERNAL_047e8163_4_k_cu_653e1e2e_269294cuda3std3__48in_placeE - _ZN40_INTERNAL_047e8163_4_k_cu_653e1e2e_269294cuda3std3__45__cpo6cbeginE)
_ZN40_INTERNAL_047e8163_4_k_cu_653e1e2e_269294cuda3std3__45__cpo6cbeginE:
	.zero		1
	.type		_ZN40_INTERNAL_047e8163_4_k_cu_653e1e2e_269294cuda3std3__48in_placeE,@object
	.size		_ZN40_INTERNAL_047e8163_4_k_cu_653e1e2e_269294cuda3std3__48in_placeE,(_ZN40_INTERNAL_047e8163_4_k_cu_653e1e2e_269294cuda3std6ranges3__45__cpo9iter_moveE - _ZN40_INTERNAL_047e8163_4_k_cu_653e1e2e_269294cuda3std3__48in_placeE)
_ZN40_INTERNAL_047e8163_4_k_cu_653e1e2e_269294cuda3std3__48in_placeE:
	.zero		1
	.type		_ZN40_INTERNAL_047e8163_4_k_cu_653e1e2e_269294cuda3std6ranges3__45__cpo9iter_moveE,@object
	.size		_ZN40_INTERNAL_047e8163_4_k_cu_653e1e2e_269294cuda3std6ranges3__45__cpo9iter_moveE,(_ZN40_INTERNAL_047e8163_4_k_cu_653e1e2e_269294cuda3std3__45__cpo5beginE - _ZN40_INTERNAL_047e8163_4_k_cu_653e1e2e_269294cuda3std6ranges3__45__cpo9iter_moveE)
_ZN40_INTERNAL_047e8163_4_k_cu_653e1e2e_269294cuda3std6ranges3__45__cpo9iter_moveE:
	.zero		1
	.type		_ZN40_INTERNAL_047e8163_4_k_cu_653e1e2e_269294cuda3std3__45__cpo5beginE,@object
	.size		_ZN40_INTERNAL_047e8163_4_k_cu_653e1e2e_269294cuda3std3__45__cpo5beginE,(_ZN40_INTERNAL_047e8163_4_k_cu_653e1e2e_269294cuda3std3__442_GLOBAL__N__047e8163_4_k_cu_653e1e2e_269296ignoreE - _ZN40_INTERNAL_047e8163_4_k_cu_653e1e2e_269294cuda3std3__45__cpo5beginE)
_ZN40_INTERNAL_047e8163_4_k_cu_653e1e2e_269294cuda3std3__45__cpo5beginE:
	.zero		1
	.type		_ZN40_INTERNAL_047e8163_4_k_cu_653e1e2e_269294cuda3std3__442_GLOBAL__N__047e8163_4_k_cu_653e1e2e_269296ignoreE,@object
	.size		_ZN40_INTERNAL_047e8163_4_k_cu_653e1e2e_269294cuda3std3__442_GLOBAL__N__047e8163_4_k_cu_653e1e2e_269296ignoreE,(_ZN40_INTERNAL_047e8163_4_k_cu_653e1e2e_269294cute7productE - _ZN40_INTERNAL_047e8163_4_k_cu_653e1e2e_269294cuda3std3__442_GLOBAL__N__047e8163_4_k_cu_653e1e2e_269296ignoreE)
_ZN40_INTERNAL_047e8163_4_k_cu_653e1e2e_269294cuda3std3__442_GLOBAL__N__047e8163_4_k_cu_653e1e2e_269296ignoreE:
	.zero		1
	.type		_ZN40_INTERNAL_047e8163_4_k_cu_653e1e2e_269294cute7productE,@object
	.size		_ZN40_INTERNAL_047e8163_4_k_cu_653e1e2e_269294cute7productE,(_ZN40_INTERNAL_047e8163_4_k_cu_653e1e2e_269294cuda3std3__45__cpo3endE - _ZN40_INTERNAL_047e8163_4_k_cu_653e1e2e_269294cute7productE)
_ZN40_INTERNAL_047e8163_4_k_cu_653e1e2e_269294cute7productE:
	.zero		1
	.type		_ZN40_INTERNAL_047e8163_4_k_cu_653e1e2e_269294cuda3std3__45__cpo3endE,@object
	.size		_ZN40_INTERNAL_047e8163_4_k_cu_653e1e2e_269294cuda3std3__45__cpo3endE,(_ZN40_INTERNAL_047e8163_4_k_cu_653e1e2e_269294cuda3std3__419piecewise_constructE - _ZN40_INTERNAL_047e8163_4_k_cu_653e1e2e_269294cuda3std3__45__cpo3endE)
_ZN40_INTERNAL_047e8163_4_k_cu_653e1e2e_269294cuda3std3__45__cpo3endE:
	.zero		1
	.type		_ZN40_INTERNAL_047e8163_4_k_cu_653e1e2e_269294cuda3std3__419piecewise_constructE,@object
	.size		_ZN40_INTERNAL_047e8163_4_k_cu_653e1e2e_269294cuda3std3__419piecewise_constructE,(_ZN40_INTERNAL_047e8163_4_k_cu_653e1e2e_269294cuda3std3__45__cpo4cendE - _ZN40_INTERNAL_047e8163_4_k_cu_653e1e2e_269294cuda3std3__419piecewise_constructE)
_ZN40_INTERNAL_047e8163_4_k_cu_653e1e2e_269294cuda3std3__419piecewise_constructE:
	.zero		1
	.type		_ZN40_INTERNAL_047e8163_4_k_cu_653e1e2e_269294cuda3std3__45__cpo4cendE,@object
	.size		_ZN40_INTERNAL_047e8163_4_k_cu_653e1e2e_269294cuda3std3__45__cpo4cendE,(_ZN40_INTERNAL_047e8163_4_k_cu_653e1e2e_269294cuda3std6ranges3__45__cpo4swapE - _ZN40_INTERNAL_047e8163_4_k_cu_653e1e2e_269294cuda3std3__45__cpo4cendE)
_ZN40_INTERNAL_047e8163_4_k_cu_653e1e2e_269294cuda3std3__45__cpo4cendE:
	.zero		1
	.type		_ZN40_INTERNAL_047e8163_4_k_cu_653e1e2e_269294cuda3std6ranges3__45__cpo4swapE,@object
	.size		_ZN40_INTERNAL_047e8163_4_k_cu_653e1e2e_269294cuda3std6ranges3__45__cpo4swapE,(.L_10 - _ZN40_INTERNAL_047e8163_4_k_cu_653e1e2e_269294cuda3std6ranges3__45__cpo4swapE)
_ZN40_INTERNAL_047e8163_4_k_cu_653e1e2e_269294cuda3std6ranges3__45__cpo4swapE:
	.zero		1
.L_10:


//--------------------- .nv.constant0._ZN7cutlass13device_kernelINS_4gemm6kernel13GemmUniversalIN4cute5tupleIJiiiiEEENS1_10collective13CollectiveMmaINS1_35MainloopSm100TmaUmmaWarpSpecializedILi54ELi2ELi4ENS5_IJNS4_1CILi1EEESB_SB_EEEEENS5_IJNSA_ILi64EEESE_NSA_ILi32EEEEEENS_12float_e4m3_tENS5_IJSB_llEEESH_SI_NS4_8TiledMMAINS4_8MMA_AtomIJNS4_10MMA_TraitsINS4_19SM100_MMA_F8F6F4_SSEJSH_SH_fSE_SE_NS4_17integral_constantINS4_4UMMA5MajorELSP_1EEESQ_NSN_INSO_7ScaleInELSR_0EEESS_EEEEEENS4_6LayoutISC_NS5_IJNSA_ILi0EEESW_SW_EEEEENS5_IJNS4_10UnderscoreESZ_SZ_EEEEENS4_13SM90_TMA_LOADENS4_14ComposedLayoutINS4_7SwizzleILi2ELi4ELi3EEENS4_18smem_ptr_flag_bitsILi8EEENSV_INS5_IJSE_NSA_ILi8EEEEEENS5_IJSB_SE_EEEEEEEvNS4_8identityES12_S1C_vS1D_EENS_8epilogue10collective18CollectiveEpilogueINS1F_23Sm100TmaWarpSpecializedILi1ELi1ELi32ELb0ELb0EEEJSG_NS5_IJNSV_ISE_SB_EES1K_EEESH_NS5_IJlSB_lEEESH_S1M_NS1F_6fusion15FusionCallbacksIS1J_NS1N_17LinearCombinationISH_fSH_fLNS_15FloatRoundStyleE2EEESG_S1L_JEEENS4_5SM1004TMEM4LOAD26SM100_TMEM_LOAD_16dp32b32xES12_NS13_IS15_S17_NSV_INS5_IJS18_SE_EEENS5_IJSE_SB_EEEEEEENS4_39AutoVectorizingCopyWithAssumedAlignmentILi128EEENS4_14SM90_TMA_STOREES20_S22_S22_EEEvvEEEEvNT_6ParamsE --------------------------
	.section	.nv.constant0._ZN7cutlass13device_kernelINS_4gemm6kernel13GemmUniversalIN4cute5tupleIJiiiiEEENS1_10collective13CollectiveMmaINS1_35MainloopSm100TmaUmmaWarpSpecializedILi54ELi2ELi4ENS5_IJNS4_1CILi1EEESB_SB_EEEEENS5_IJNSA_ILi64EEESE_NSA_ILi32EEEEEENS_12float_e4m3_tENS5_IJSB_llEEESH_SI_NS4_8TiledMMAINS4_8MMA_AtomIJNS4_10MMA_TraitsINS4_19SM100_MMA_F8F6F4_SSEJSH_SH_fSE_SE_NS4_17integral_constantINS4_4UMMA5MajorELSP_1EEESQ_NSN_INSO_7ScaleInELSR_0EEESS_EEEEEENS4_6LayoutISC_NS5_IJNSA_ILi0EEESW_SW_EEEEENS5_IJNS4_10UnderscoreESZ_SZ_EEEEENS4_13SM90_TMA_LOADENS4_14ComposedLayoutINS4_7SwizzleILi2ELi4ELi3EEENS4_18smem_ptr_flag_bitsILi8EEENSV_INS5_IJSE_NSA_ILi8EEEEEENS5_IJSB_SE_EEEEEEEvNS4_8identityES12_S1C_vS1D_EENS_8epilogue10collective18CollectiveEpilogueINS1F_23Sm100TmaWarpSpecializedILi1ELi1ELi32ELb0ELb0EEEJSG_NS5_IJNSV_ISE_SB_EES1K_EEESH_NS5_IJlSB_lEEESH_S1M_NS1F_6fusion15FusionCallbacksIS1J_NS1N_17LinearCombinationISH_fSH_fLNS_15FloatRoundStyleE2EEESG_S1L_JEEENS4_5SM1004TMEM4LOAD26SM100_TMEM_LOAD_16dp32b32xES12_NS13_IS15_S17_NSV_INS5_IJS18_SE_EEENS5_IJSE_SB_EEEEEEENS4_39AutoVectorizingCopyWithAssumedAlignmentILi128EEENS4_14SM90_TMA_STOREES20_S22_S22_EEEvvEEEEvNT_6ParamsE,"a",@progbits
	.sectionflags	@""
	.align	4
.nv.constant0._ZN7cutlass13device_kernelINS_4gemm6kernel13GemmUniversalIN4cute5tupleIJiiiiEEENS1_10collective13CollectiveMmaINS1_35MainloopSm100TmaUmmaWarpSpecializedILi54ELi2ELi4ENS5_IJNS4_1CILi1EEESB_SB_EEEEENS5_IJNSA_ILi64EEESE_NSA_ILi32EEEEEENS_12float_e4m3_tENS5_IJSB_llEEESH_SI_NS4_8TiledMMAINS4_8MMA_AtomIJNS4_10MMA_TraitsINS4_19SM100_MMA_F8F6F4_SSEJSH_SH_fSE_SE_NS4_17integral_constantINS4_4UMMA5MajorELSP_1EEESQ_NSN_INSO_7ScaleInELSR_0EEESS_EEEEEENS4_6LayoutISC_NS5_IJNSA_ILi0EEESW_SW_EEEEENS5_IJNS4_10UnderscoreESZ_SZ_EEEEENS4_13SM90_TMA_LOADENS4_14ComposedLayoutINS4_7SwizzleILi2ELi4ELi3EEENS4_18smem_ptr_flag_bitsILi8EEENSV_INS5_IJSE_NSA_ILi8EEEEEENS5_IJSB_SE_EEEEEEEvNS4_8identityES12_S1C_vS1D_EENS_8epilogue10collective18CollectiveEpilogueINS1F_23Sm100TmaWarpSpecializedILi1ELi1ELi32ELb0ELb0EEEJSG_NS5_IJNSV_ISE_SB_EES1K_EEESH_NS5_IJlSB_lEEESH_S1M_NS1F_6fusion15FusionCallbacksIS1J_NS1N_17LinearCombinationISH_fSH_fLNS_15FloatRoundStyleE2EEESG_S1L_JEEENS4_5SM1004TMEM4LOAD26SM100_TMEM_LOAD_16dp32b32xES12_NS13_IS15_S17_NSV_INS5_IJS18_SE_EEENS5_IJSE_SB_EEEEEEENS4_39AutoVectorizingCopyWithAssumedAlignmentILi128EEENS4_14SM90_TMA_STOREES20_S22_S22_EEEvvEEEEvNT_6ParamsE:
	.zero		2944


//--------------------- SYMBOLS --------------------------

	.type		.nv.reservedSmem.offset0,@object
	.size		.nv.reservedSmem.offset0,0x4
	.type		.nv.reservedSmem.cap,@object
	.size		.nv.reservedSmem.cap,0x4
	.type		__assertfail,@function
